def matmul_kernel(
    a_ptr,
    b_ptr,
    c_ptr,
    M,
    N,
    K,
    stride_am,
    stride_ak,
    stride_bk,
    stride_bn,
    stride_cm,
    stride_cn,
    BLOCK_M: tl.constexpr,
    BLOCK_N: tl.constexpr,
    BLOCK_K: tl.constexpr,
    GROUP_M: tl.constexpr,
):
    pid = tl.program_id(axis=0)
    num_pid_m = tl.cdiv(M, BLOCK_M)
    num_pid_n = tl.cdiv(N, BLOCK_N)
    num_pid_in_group = GROUP_M * num_pid_n
    group_id = pid // num_pid_in_group
    first_pid_m = group_id * GROUP_M
    group_size_m = min(num_pid_m - first_pid_m, GROUP_M)
    pid_m = first_pid_m + ((pid % num_pid_in_group) % group_size_m)
    pid_n = (pid % num_pid_in_group) // group_size_m

    offs_am = (pid_m * BLOCK_M + tl.arange(0, BLOCK_M)) % M
    offs_bn = (pid_n * BLOCK_N + tl.arange(0, BLOCK_N)) % N
    offs_k = tl.arange(0, BLOCK_K)
    a_ptrs = a_ptr + offs_am[:, None] * stride_am + offs_k[None, :] * stride_ak
    b_ptrs = b_ptr + offs_k[:, None] * stride_bk + offs_bn[None, :] * stride_bn

    acc = tl.zeros((BLOCK_M, BLOCK_N), dtype=tl.float32)
    for kk in range(0, tl.cdiv(K, BLOCK_K)):
        a = tl.load(a_ptrs, mask=offs_k[None, :] < K - kk * BLOCK_K, other=0.0)
        b = tl.load(b_ptrs, mask=offs_k[:, None] < K - kk * BLOCK_K, other=0.0)
        acc = tl.dot(a, b, acc)
        a_ptrs += BLOCK_K * stride_ak
        b_ptrs += BLOCK_K * stride_bk

    c = acc.to(c_ptr.dtype.element_ty)
    offs_cm = pid_m * BLOCK_M + tl.arange(0, BLOCK_M)
    offs_cn = pid_n * BLOCK_N + tl.arange(0, BLOCK_N)
    c_ptrs = c_ptr + offs_cm[:, None] * stride_cm + offs_cn[None, :] * stride_cn
    mask = (offs_cm[:, None] < M) & (offs_cn[None, :] < N)
    tl.store(c_ptrs, c, mask=mask)

# config = {"BLOCK_K": 64, "BLOCK_M": 16, "BLOCK_N": 256, "GROUP_M": 8, "arch": "sm_80", "dtype": "fp16", "num_ctas": 1, "num_stages": 3, "num_warps": 4}
# arch = sm_80


// ===== COMPILED SASS (sm_80) =====

	.target	sm_80

	.elftype	@"ET_EXEC"


//--------------------- .note.nv.tkinfo           --------------------------
	.section	.note.nv.tkinfo,"",@"SHT_NOTE"
	.sectionflags	@"SHF_NOTE_NV_TKINFO"
	.tkinfo
        /*0018*/ 	.word	0x00000002
        /*0030*/ 	.string	""
        /*0030*/ 	.string	"ptxas"
        /*0030*/ 	.string	"Cuda compilation tools, release 13.0, V13.0.88"
        /*0030*/ 	.string	"Build cuda_13.0.r13.0/compiler.36424714_0"
        /*0030*/ 	.string	"-v  -suppress-debug-info  -lineinfo  -arch sm_80 "



//--------------------- .note.nv.cuinfo           --------------------------
	.section	.note.nv.cuinfo,"",@"SHT_NOTE"
	.sectionflags	@"SHF_NOTE_NV_CUINFO"
        /*0018*/ 	.short	0x0002
        /*001a*/ 	.short	0x0050
        /*001c*/ 	.short	0x0082
	.zero		2


//--------------------- .nv.info                  --------------------------
	.section	.nv.info,"",@"SHT_CUDA_INFO"
	.align	4


	//----- nvinfo : EIATTR_REGCOUNT
	.align		4
        /*0000*/ 	.byte	0x04, 0x2f
        /*0002*/ 	.short	(.L_1 - .L_0)
	.align		4
.L_0:
        /*0004*/ 	.word	index@(matmul_kernel)
        /*0008*/ 	.word	0x000000ff


	//----- nvinfo : EIATTR_FRAME_SIZE
	.align		4
.L_1:
        /*000c*/ 	.byte	0x04, 0x11
        /*000e*/ 	.short	(.L_3 - .L_2)
	.align		4
.L_2:
        /*0010*/ 	.word	index@(matmul_kernel)
        /*0014*/ 	.word	0x000001f0


	//----- nvinfo : EIATTR_MIN_STACK_SIZE
	.align		4
.L_3:
        /*0018*/ 	.byte	0x04, 0x12
        /*001a*/ 	.short	(.L_5 - .L_4)
	.align		4
.L_4:
        /*001c*/ 	.word	index@(matmul_kernel)
        /*0020*/ 	.word	0x000001f0
.L_5:


//--------------------- .nv.info.matmul_kernel    --------------------------
	.section	.nv.info.matmul_kernel,"",@"SHT_CUDA_INFO"
	.sectionflags	@""
	.align	4


	//----- nvinfo : EIATTR_CUDA_API_VERSION
	.align		4
        /*0000*/ 	.byte	0x04, 0x37
        /*0002*/ 	.short	(.L_7 - .L_6)
.L_6:
        /*0004*/ 	.word	0x00000082


	//----- nvinfo : EIATTR_SW2861232_WAR
	.align		4
.L_7:
        /*0008*/ 	.byte	0x01, 0x35
	.zero		2


	//----- nvinfo : EIATTR_PARAM_CBANK
	.align		4
        /*000c*/ 	.byte	0x04, 0x0a
        /*000e*/ 	.short	(.L_9 - .L_8)
	.align		4
.L_8:
        /*0010*/ 	.word	index@(.nv.constant0.matmul_kernel)
        /*0014*/ 	.short	0x0160
        /*0016*/ 	.short	0x0050


	//----- nvinfo : EIATTR_CBANK_PARAM_SIZE
	.align		4
.L_9:
        /*0018*/ 	.byte	0x03, 0x19
        /*001a*/ 	.short	0x0050


	//----- nvinfo : EIATTR_KPARAM_INFO
	.align		4
        /*001c*/ 	.byte	0x04, 0x17
        /*001e*/ 	.short	(.L_11 - .L_10)
.L_10:
        /*0020*/ 	.word	0x00000000
        /*0024*/ 	.short	0x000d
        /*0026*/ 	.short	0x0048
        /*0028*/ 	.byte	0x00, 0xf4, 0x21, 0x00


	//----- nvinfo : EIATTR_KPARAM_INFO
	.align		4
.L_11:
        /*002c*/ 	.byte	0x04, 0x17
        /*002e*/ 	.short	(.L_13 - .L_12)
.L_12:
        /*0030*/ 	.word	0x00000000
        /*0034*/ 	.short	0x000c
        /*0036*/ 	.short	0x0040
        /*0038*/ 	.byte	0x00, 0xf4, 0x21, 0x00


	//----- nvinfo : EIATTR_KPARAM_INFO
	.align		4
.L_13:
        /*003c*/ 	.byte	0x04, 0x17
        /*003e*/ 	.short	(.L_15 - .L_14)
.L_14:
        /*0040*/ 	.word	0x00000000
        /*0044*/ 	.short	0x000b
        /*0046*/ 	.short	0x0038
        /*0048*/ 	.byte	0x00, 0xf0, 0x11, 0x00


	//----- nvinfo : EIATTR_KPARAM_INFO
	.align		4
.L_15:
        /*004c*/ 	.byte	0x04, 0x17
        /*004e*/ 	.short	(.L_17 - .L_16)
.L_16:
        /*0050*/ 	.word	0x00000000
        /*0054*/ 	.short	0x000a
        /*0056*/ 	.short	0x0034
        /*0058*/ 	.byte	0x00, 0xf0, 0x11, 0x00


	//----- nvinfo : EIATTR_KPARAM_INFO
	.align		4
.L_17:
        /*005c*/ 	.byte	0x04, 0x17
        /*005e*/ 	.short	(.L_19 - .L_18)
.L_18:
        /*0060*/ 	.word	0x00000000
        /*0064*/ 	.short	0x0009
        /*0066*/ 	.short	0x0030
        /*0068*/ 	.byte	0x00, 0xf0, 0x11, 0x00


	//----- nvinfo : EIATTR_KPARAM_INFO
	.align		4
.L_19:
        /*006c*/ 	.byte	0x04, 0x17
        /*006e*/ 	.short	(.L_21 - .L_20)
.L_20:
        /*0070*/ 	.word	0x00000000
        /*0074*/ 	.short	0x0008
        /*0076*/ 	.short	0x002c
        /*0078*/ 	.byte	0x00, 0xf0, 0x11, 0x00


	//----- nvinfo : EIATTR_KPARAM_INFO
	.align		4
.L_21:
        /*007c*/ 	.byte	0x04, 0x17
        /*007e*/ 	.short	(.L_23 - .L_22)
.L_22:
        /*0080*/ 	.word	0x00000000
        /*0084*/ 	.short	0x0007
        /*0086*/ 	.short	0x0028
        /*0088*/ 	.byte	0x00, 0xf0, 0x11, 0x00


	//----- nvinfo : EIATTR_KPARAM_INFO
	.align		4
.L_23:
        /*008c*/ 	.byte	0x04, 0x17
        /*008e*/ 	.short	(.L_25 - .L_24)
.L_24:
        /*0090*/ 	.word	0x00000000
        /*0094*/ 	.short	0x0006
        /*0096*/ 	.short	0x0024
        /*0098*/ 	.byte	0x00, 0xf0, 0x11, 0x00


	//----- nvinfo : EIATTR_KPARAM_INFO
	.align		4
.L_25:
        /*009c*/ 	.byte	0x04, 0x17
        /*009e*/ 	.short	(.L_27 - .L_26)
.L_26:
        /*00a0*/ 	.word	0x00000000
        /*00a4*/ 	.short	0x0005
        /*00a6*/ 	.short	0x0020
        /*00a8*/ 	.byte	0x00, 0xf0, 0x11, 0x00


	//----- nvinfo : EIATTR_KPARAM_INFO
	.align		4
.L_27:
        /*00ac*/ 	.byte	0x04, 0x17
        /*00ae*/ 	.short	(.L_29 - .L_28)
.L_28:
        /*00b0*/ 	.word	0x00000000
        /*00b4*/ 	.short	0x0004
        /*00b6*/ 	.short	0x001c
        /*00b8*/ 	.byte	0x00, 0xf0, 0x11, 0x00


	//----- nvinfo : EIATTR_KPARAM_INFO
	.align		4
.L_29:
        /*00bc*/ 	.byte	0x04, 0x17
        /*00be*/ 	.short	(.L_31 - .L_30)
.L_30:
        /*00c0*/ 	.word	0x00000000
        /*00c4*/ 	.short	0x0003
        /*00c6*/ 	.short	0x0018
        /*00c8*/ 	.byte	0x00, 0xf0, 0x11, 0x00


	//----- nvinfo : EIATTR_KPARAM_INFO
	.align		4
.L_31:
        /*00cc*/ 	.byte	0x04, 0x17
        /*00ce*/ 	.short	(.L_33 - .L_32)
.L_32:
        /*00d0*/ 	.word	0x00000000
        /*00d4*/ 	.short	0x0002
        /*00d6*/ 	.short	0x0010
        /*00d8*/ 	.byte	0x00, 0xf4, 0x21, 0x00


	//----- nvinfo : EIATTR_KPARAM_INFO
	.align		4
.L_33:
        /*00dc*/ 	.byte	0x04, 0x17
        /*00de*/ 	.short	(.L_35 - .L_34)
.L_34:
        /*00e0*/ 	.word	0x00000000
        /*00e4*/ 	.short	0x0001
        /*00e6*/ 	.short	0x0008
        /*00e8*/ 	.byte	0x00, 0xf4, 0x21, 0x00


	//----- nvinfo : EIATTR_KPARAM_INFO
	.align		4
.L_35:
        /*00ec*/ 	.byte	0x04, 0x17
        /*00ee*/ 	.short	(.L_37 - .L_36)
.L_36:
        /*00f0*/ 	.word	0x00000000
        /*00f4*/ 	.short	0x0000
        /*00f6*/ 	.short	0x0000
        /*00f8*/ 	.byte	0x00, 0xf4, 0x21, 0x00


	//----- nvinfo : EIATTR_MAXREG_COUNT
	.align		4
.L_37:
        /*00fc*/ 	.byte	0x03, 0x1b
        /*00fe*/ 	.short	0x00ff


	//----- nvinfo : EIATTR_NUM_BARRIERS
	.align		4
        /*0100*/ 	.byte	0x02, 0x4c
        /*0102*/ 	.byte	0x01
	.zero		1


	//----- nvinfo : EIATTR_ANNOTATIONS
	.align		4
        /*0104*/ 	.byte	0x04, 0x55
        /*0106*/ 	.short	(.L_39 - .L_38)


	//   ....[0]....
.L_38:
        /*0108*/ 	.word	0x00000001
        /*010c*/ 	.byte	0x50, 0x05, 0x00, 0x00, 0x01, 0x00, 0x00, 0x00, 0x80, 0x05, 0x00, 0x00, 0x01, 0x00, 0x00, 0x00
        /* <DEDUP_REMOVED lines=154> */
        /*0abc*/ 	.byte	0x20, 0xf1, 0x00, 0x00, 0x01, 0x00, 0x00, 0x00, 0x30, 0xf1, 0x00, 0x00


	//----- nvinfo : EIATTR_MERCURY_ISA_VERSION
	.align		4
.L_39:
        /*0ac8*/ 	.byte	0x03, 0x5f
        /*0aca*/ 	.short	0x0000


	//----- nvinfo : EIATTR_EXIT_INSTR_OFFSETS
	.align		4
        /*0acc*/ 	.byte	0x04, 0x1c
        /*0ace*/ 	.short	(.L_41 - .L_40)


	//   ....[0]....
.L_40:
        /*0ad0*/ 	.word	0x00010020


	//   ....[1]....
        /*0ad4*/ 	.word	0x00010050


	//----- nvinfo : EIATTR_REQNTID
	.align		4
.L_41:
        /*0ad8*/ 	.byte	0x04, 0x10
        /*0ada*/ 	.short	(.L_43 - .L_42)
.L_42:
        /*0adc*/ 	.word	0x00000080
        /*0ae0*/ 	.word	0x00000001
        /*0ae4*/ 	.word	0x00000001
.L_43:


//--------------------- .nv.callgraph             --------------------------
	.section	.nv.callgraph,"",@"SHT_CUDA_CALLGRAPH"
	.align	4
	.sectionentsize	8
	.align		4
        /*0000*/ 	.word	0x00000000
	.align		4
        /*0004*/ 	.word	0xffffffff
	.align		4
        /*0008*/ 	.word	0x00000000
	.align		4
        /*000c*/ 	.word	0xfffffffe
	.align		4
        /*0010*/ 	.word	0x00000000
	.align		4
        /*0014*/ 	.word	0xfffffffd
	.align		4
        /*0018*/ 	.word	0x00000000
	.align		4
        /*001c*/ 	.word	0xfffffffc


//--------------------- .nv.rel.action            --------------------------
	.section	.nv.rel.action,"",@"SHT_CUDA_RELOCINFO"
	.align	8
	.sectionentsize	8
        /*0000*/ 	.byte	0x73, 0x00, 0x00, 0x00, 0x00, 0x00, 0x00, 0x00, 0x00, 0x00, 0x00, 0x11, 0x25, 0x00, 0x05, 0x36


//--------------------- .nv.constant0.matmul_kernel --------------------------
	.section	.nv.constant0.matmul_kernel,"a",@progbits
	.sectionflags	@""
	.align	4
.nv.constant0.matmul_kernel:
	.zero		432


//--------------------- .text.matmul_kernel       --------------------------
	.section	.text.matmul_kernel,"ax",@progbits
	.sectioninfo	@"SHI_REGISTERS=255"
	.align	128
        .global         matmul_kernel
        .type           matmul_kernel,@function
        .size           matmul_kernel,(.L_x_5 - matmul_kernel)
        .other          matmul_kernel,@"STO_CUDA_ENTRY STV_DEFAULT"
matmul_kernel:
.text.matmul_kernel:
[----:B------:R-:W-:-:S03]  /*0000*/  IMAD.MOV.U32 R1, RZ, RZ, c[0x0][0x28] ;  /* 0x00000a00ff017624 */ /* 0x000fc600078e00ff */
[----:B------:R-:W-:Y:S01]  /*0010*/  IMAD.MOV.U32 R0, RZ, RZ, c[0x0][0x17c] ;  /* 0x00005f00ff007624 */ /* 0x000fe200078e00ff */
[----:B------:R-:W0:Y:S01]  /*0020*/  S2R R5, SR_CTAID.X ;  /* 0x0000000000057919 */ /* 0x000e220000002500 */
[----:B------:R-:W-:Y:S01]  /*0030*/  IADD3 R1, R1, -0x1f0, RZ ;  /* 0xfffffe1001017810 */ /* 0x000fe20007ffe0ff */
[----:B------:R-:W-:Y:S01]  /*0040*/  IMAD.MOV.U32 R88, RZ, RZ, c[0x0][0x180] ;  /* 0x00006000ff587624 */ /* 0x000fe200078e00ff */
[----:B------:R-:W-:Y:S01]  /*0050*/  ULDC UR4, c[0x0][0x180] ;  /* 0x0000600000047ab9 */ /* 0x000fe20000000800 */
[----:B------:R-:W-:Y:S01]  /*0060*/  IADD3 R0, R0, 0xff, RZ ;  /* 0x000000ff00007810 */ /* 0x000fe20007ffe0ff */
[----:B------:R-:W1:Y:S01]  /*0070*/  S2R R47, SR_TID.X ;  /* 0x00000000002f7919 */ /* 0x000e620000002100 */
[----:B------:R-:W-:Y:S01]  /*0080*/  ULDC.64 UR6, c[0x0][0x118] ;  /* 0x0000460000067ab9 */ /* 0x000fe20000000a00 */
[----:B------:R-:W-:Y:S02]  /*0090*/  IADD3 R88, R88, 0x3f, RZ ;  /* 0x0000003f58587810 */ /* 0x000fe40007ffe0ff */
[----:B------:R-:W-:-:S04]  /*00a0*/  SHF.R.S32.HI R3, RZ, 0x1f, R0 ;  /* 0x0000001fff037819 */ /* 0x000fc80000011400 */
[----:B------:R-:W-:-:S04]  /*00b0*/  LEA.HI R3, R3, R0, RZ, 0x8 ;  /* 0x0000000003037211 */ /* 0x000fc800078f40ff */
[----:B------:R-:W-:-:S05]  /*00c0*/  SHF.R.S32.HI R3, RZ, 0x8, R3 ;  /* 0x00000008ff037819 */ /* 0x000fca0000011403 */
[----:B------:R-:W-:Y:S01]  /*00d0*/  IMAD.SHL.U32 R4, R3, 0x8, RZ ;  /* 0x0000000803047824 */ /* 0x000fe200078e00ff */
[----:B0-----:R-:W-:-:S04]  /*00e0*/  IABS R8, R5 ;  /* 0x0000000500087213 */ /* 0x001fc80000000000 */
[-C--:B------:R-:W-:Y:S02]  /*00f0*/  IABS R7, R4.reuse ;  /* 0x0000000400077213 */ /* 0x080fe40000000000 */
[----:B------:R-:W-:Y:S02]  /*0100*/  IABS R10, R4 ;  /* 0x00000004000a7213 */ /* 0x000fe40000000000 */
[----:B------:R-:W0:Y:S08]  /*0110*/  I2F.RP R0, R7 ;  /* 0x0000000700007306 */ /* 0x000e300000209400 */
[----:B0-----:R-:W0:Y:S02]  /*0120*/  MUFU.RCP R0, R0 ;  /* 0x0000000000007308 */ /* 0x001e240000001000 */
[----:B0-----:R-:W-:Y:S01]  /*0130*/  IADD3 R2, R0, 0xffffffe, RZ ;  /* 0x0ffffffe00027810 */ /* 0x001fe20007ffe0ff */
[----:B------:R-:W-:-:S05]  /*0140*/  IMAD.MOV R0, RZ, RZ, -R10 ;  /* 0x000000ffff007224 */ /* 0x000fca00078e0a0a */
[----:B------:R0:W2:Y:S02]  /*0150*/  F2I.FTZ.U32.TRUNC.NTZ R3, R2 ;  /* 0x0000000200037305 */ /* 0x0000a4000021f000 */
[----:B0-----:R-:W-:Y:S02]  /*0160*/  IMAD.MOV.U32 R2, RZ, RZ, RZ ;  /* 0x000000ffff027224 */ /* 0x001fe400078e00ff */
[----:B--2---:R-:W-:-:S04]  /*0170*/  IMAD.MOV R6, RZ, RZ, -R3 ;  /* 0x000000ffff067224 */ /* 0x004fc800078e0a03 */
[----:B------:R-:W-:Y:S02]  /*0180*/  IMAD R9, R6, R7, RZ ;  /* 0x0000000706097224 */ /* 0x000fe400078e02ff */
[----:B------:R-:W-:Y:S02]  /*0190*/  IMAD.MOV.U32 R6, RZ, RZ, R8 ;  /* 0x000000ffff067224 */ /* 0x000fe400078e0008 */
[----:B------:R-:W-:-:S06]  /*01a0*/  IMAD.HI.U32 R3, R3, R9, R2 ;  /* 0x0000000903037227 */ /* 0x000fcc00078e0002 */
[----:B------:R-:W-:-:S04]  /*01b0*/  IMAD.HI.U32 R3, R3, R6, RZ ;  /* 0x0000000603037227 */ /* 0x000fc800078e00ff */
[----:B------:R-:W-:-:S05]  /*01c0*/  IMAD R0, R3, R0, R6 ;  /* 0x0000000003007224 */ /* 0x000fca00078e0206 */
[----:B------:R-:W-:-:S13]  /*01d0*/  ISETP.GT.U32.AND P1, PT, R7, R0, PT ;  /* 0x000000000700720c */ /* 0x000fda0003f24070 */
[----:B------:R-:W-:Y:S01]  /*01e0*/  @!P1 IMAD.IADD R0, R0, 0x1, -R7 ;  /* 0x0000000100009824 */ /* 0x000fe200078e0a07 */
[----:B------:R-:W-:Y:S02]  /*01f0*/  @!P1 IADD3 R3, R3, 0x1, RZ ;  /* 0x0000000103039810 */ /* 0x000fe40007ffe0ff */
[----:B------:R-:W-:Y:S02]  /*0200*/  ISETP.NE.AND P1, PT, R4, RZ, PT ;  /* 0x000000ff0400720c */ /* 0x000fe40003f25270 */
[----:B------:R-:W-:Y:S02]  /*0210*/  ISETP.GE.U32.AND P0, PT, R0, R7, PT ;  /* 0x000000070000720c */ /* 0x000fe40003f06070 */
[----:B------:R-:W-:-:S04]  /*0220*/  LOP3.LUT R0, R5, R4, RZ, 0x3c, !PT ;  /* 0x0000000405007212 */ /* 0x000fc800078e3cff */
[----:B------:R-:W-:Y:S01]  /*0230*/  ISETP.GE.AND P2, PT, R0, RZ, PT ;  /* 0x000000ff0000720c */ /* 0x000fe20003f46270 */
[----:B------:R-:W-:-:S05]  /*0240*/  IMAD.MOV.U32 R0, RZ, RZ, c[0x0][0x178] ;  /* 0x00005e00ff007624 */ /* 0x000fca00078e00ff */
[----:B------:R-:W-:Y:S02]  /*0250*/  IADD3 R0, R0, 0xf, RZ ;  /* 0x0000000f00007810 */ /* 0x000fe40007ffe0ff */
[----:B------:R-:W-:-:S05]  /*0260*/  @P0 IADD3 R3, R3, 0x1, RZ ;  /* 0x0000000103030810 */ /* 0x000fca0007ffe0ff */
[----:B------:R-:W-:Y:S01]  /*0270*/  IMAD.MOV.U32 R2, RZ, RZ, R3 ;  /* 0x000000ffff027224 */ /* 0x000fe200078e0003 */
[----:B------:R-:W-:-:S03]  /*0280*/  SHF.R.S32.HI R3, RZ, 0x1f, R0 ;  /* 0x0000001fff037819 */ /* 0x000fc60000011400 */
[----:B------:R-:W-:Y:S01]  /*0290*/  @!P2 IMAD.MOV R2, RZ, RZ, -R2 ;  /* 0x000000ffff02a224 */ /* 0x000fe200078e0a02 */
[----:B------:R-:W-:Y:S02]  /*02a0*/  @!P1 LOP3.LUT R2, RZ, R4, RZ, 0x33, !PT ;  /* 0x00000004ff029212 */ /* 0x000fe400078e33ff */
[----:B------:R-:W-:-:S03]  /*02b0*/  LEA.HI R3, R3, R0, RZ, 0x4 ;  /* 0x0000000003037211 */ /* 0x000fc600078f20ff */
[----:B------:R-:W-:Y:S02]  /*02c0*/  IMAD.SHL.U32 R6, R2, 0x8, RZ ;  /* 0x0000000802067824 */ /* 0x000fe400078e00ff */
[----:B------:R-:W-:-:S03]  /*02d0*/  IMAD.MOV R2, RZ, RZ, -R2 ;  /* 0x000000ffff027224 */ /* 0x000fc600078e0a02 */
[----:B------:R-:W-:Y:S01]  /*02e0*/  LEA.HI.SX32 R3, R3, -R6, 0x1c ;  /* 0x8000000603037211 */ /* 0x000fe200078fe2ff */
[----:B------:R-:W-:-:S03]  /*02f0*/  IMAD R4, R4, R2, R5 ;  /* 0x0000000204047224 */ /* 0x000fc600078e0205 */
[----:B------:R-:W-:Y:S02]  /*0300*/  IMNMX R11, R3, 0x8, PT ;  /* 0x00000008030b7817 */ /* 0x000fe40003800200 */
[----:B------:R-:W-:Y:S02]  /*0310*/  IABS R9, R4 ;  /* 0x0000000400097213 */ /* 0x000fe40000000000 */
[----:B------:R-:W-:-:S04]  /*0320*/  IABS R7, R11 ;  /* 0x0000000b00077213 */ /* 0x000fc80000000000 */
[----:B------:R-:W0:Y:S08]  /*0330*/  I2F.RP R0, R7 ;  /* 0x0000000700007306 */ /* 0x000e300000209400 */
[----:B0-----:R-:W0:Y:S02]  /*0340*/  MUFU.RCP R0, R0 ;  /* 0x0000000000007308 */ /* 0x001e240000001000 */
[----:B0-----:R-:W-:-:S06]  /*0350*/  IADD3 R3, R0, 0xffffffe, RZ ;  /* 0x0ffffffe00037810 */ /* 0x001fcc0007ffe0ff */
[----:B------:R-:W0:Y:S02]  /*0360*/  F2I.FTZ.U32.TRUNC.NTZ R3, R3 ;  /* 0x0000000300037305 */ /* 0x000e24000021f000 */
[----:B0-----:R-:W-:-:S05]  /*0370*/  IMAD.MOV R8, RZ, RZ, -R3 ;  /* 0x000000ffff087224 */ /* 0x001fca00078e0a03 */
[----:B------:R-:W-:Y:S02]  /*0380*/  MOV R2, R8 ;  /* 0x0000000800027202 */ /* 0x000fe40000000f00 */
[----:B------:R-:W-:-:S03]  /*0390*/  IABS R8, R11 ;  /* 0x0000000b00087213 */ /* 0x000fc60000000000 */
[----:B------:R-:W-:Y:S02]  /*03a0*/  IMAD R5, R2, R7, RZ ;  /* 0x0000000702057224 */ /* 0x000fe400078e02ff */
[----:B------:R-:W-:Y:S02]  /*03b0*/  IMAD.MOV.U32 R2, RZ, RZ, RZ ;  /* 0x000000ffff027224 */ /* 0x000fe400078e00ff */
[----:B------:R-:W-:Y:S02]  /*03c0*/  IMAD.MOV R0, RZ, RZ, -R8 ;  /* 0x000000ffff007224 */ /* 0x000fe400078e0a08 */
[----:B------:R-:W-:Y:S01]  /*03d0*/  IMAD.HI.U32 R2, R3, R5, R2 ;  /* 0x0000000503027227 */ /* 0x000fe200078e0002 */
[----:B-1----:R-:W-:-:S05]  /*03e0*/  LOP3.LUT R3, R47, 0xf, RZ, 0xc0, !PT ;  /* 0x0000000f2f037812 */ /* 0x002fca00078ec0ff */
        /* <DEDUP_REMOVED lines=8> */
[----:B------:R-:W-:-:S07]  /*0470*/  ISETP.GE.AND P2, PT, R0, RZ, PT ;  /* 0x000000ff0000720c */ /* 0x000fce0003f46270 */
[----:B------:R-:W-:Y:S02]  /*0480*/  @P0 IADD3 R2, R2, 0x1, RZ ;  /* 0x0000000102020810 */ /* 0x000fe40007ffe0ff */
[----:B------:R-:W-:-:S04]  /*0490*/  ISETP.GT.AND P0, PT, R88, 0x3f, PT ;  /* 0x0000003f5800780c */ /* 0x000fc80003f04270 */
[----:B------:R-:W-:Y:S01]  /*04a0*/  @!P2 IMAD.MOV R2, RZ, RZ, -R2 ;  /* 0x000000ffff02a224 */ /* 0x000fe200078e0a02 */
[----:B------:R-:W-:-:S05]  /*04b0*/  @!P1 LOP3.LUT R2, RZ, R11, RZ, 0x33, !PT ;  /* 0x0000000bff029212 */ /* 0x000fca00078e33ff */
[----:B------:R-:W-:Y:S02]  /*04c0*/  IMAD.MOV R0, RZ, RZ, -R2 ;  /* 0x000000ffff007224 */ /* 0x000fe400078e0a02 */
[----:B------:R-:W-:Y:S02]  /*04d0*/  IMAD.SHL.U32 R16, R2, 0x100, RZ ;  /* 0x0000010002107824 */ /* 0x000fe400078e00ff */
[----:B------:R-:W-:Y:S01]  /*04e0*/  IMAD R0, R11, R0, R4 ;  /* 0x000000000b007224 */ /* 0x000fe200078e0204 */
[----:B------:R-:W-:-:S03]  /*04f0*/  SHF.R.U32.HI R4, RZ, 0x4, R47 ;  /* 0x00000004ff047819 */ /* 0x000fc6000001162f */
[----:B------:R-:W-:Y:S01]  /*0500*/  IMAD.IADD R0, R6, 0x1, R0 ;  /* 0x0000000106007824 */ /* 0x000fe200078e0200 */
[----:B------:R-:W-:-:S03]  /*0510*/  SGXT.U32 R63, R4, 0x3 ;  /* 0x00000003043f781a */ /* 0x000fc60000000000 */
[----:B------:R-:W-:Y:S01]  /*0520*/  IMAD R69, R0, 0x10, R3 ;  /* 0x0000001000457824 */ /* 0x000fe200078e0203 */
[C---:B------:R-:W-:Y:S02]  /*0530*/  LOP3.LUT R51, R63.reuse, 0x8, RZ, 0xfc, !PT ;  /* 0x000000083f337812 */ /* 0x040fe400078efcff */
[C---:B------:R-:W-:Y:S02]  /*0540*/  LOP3.LUT R53, R63.reuse, 0x10, RZ, 0xfc, !PT ;  /* 0x000000103f357812 */ /* 0x040fe400078efcff */
[----:B------:R0:W-:Y:S01]  /*0550*/  STL [R1+0xf8], R69 ;  /* 0x0000f84501007387 */ /* 0x0001e20000100800 */
[C---:B------:R-:W-:Y:S02]  /*0560*/  LOP3.LUT R55, R63.reuse, 0x18, RZ, 0xfc, !PT ;  /* 0x000000183f377812 */ /* 0x040fe400078efcff */
[C---:B------:R-:W-:Y:S01]  /*0570*/  LOP3.LUT R57, R63.reuse, 0x20, RZ, 0xfc, !PT ;  /* 0x000000203f397812 */ /* 0x040fe200078efcff */
[----:B------:R0:W-:Y:S01]  /*0580*/  STL [R1+0xf4], R16 ;  /* 0x0000f41001007387 */ /* 0x0001e20000100800 */
[----:B------:R-:W-:-:S02]  /*0590*/  LOP3.LUT R59, R63, 0x28, RZ, 0xfc, !PT ;  /* 0x000000283f3b7812 */ /* 0x000fc400078efcff */
[----:B------:R-:W-:Y:S01]  /*05a0*/  LOP3.LUT R61, R63, 0x30, RZ, 0xfc, !PT ;  /* 0x000000303f3d7812 */ /* 0x000fe200078efcff */
[----:B------:R-:W-:Y:S05]  /*05b0*/  @P0 BRA `(.L_x_0) ;  /* 0x000000e000000947 */ /* 0x000fea0003800000 */
[C---:B------:R-:W-:Y:S01]  /*05c0*/  IMAD.SHL.U32 R0, R47.reuse, 0x20, RZ ;  /* 0x000000202f007824 */ /* 0x040fe200078e00ff */
[----:B------:R-:W-:Y:S01]  /*05d0*/  CS2R R64, SRZ ;  /* 0x0000000000407805 */ /* 0x000fe2000001ff00 */
[----:B------:R-:W-:Y:S01]  /*05e0*/  IMAD.SHL.U32 R2, R47, 0x10, RZ ;  /* 0x000000102f027824 */ /* 0x000fe200078e00ff */
[----:B------:R-:W-:Y:S01]  /*05f0*/  CS2R R66, SRZ ;  /* 0x0000000000427805 */ /* 0x000fe2000001ff00 */
[----:B------:R-:W-:Y:S01]  /*0600*/  CS2R R12, SRZ ;  /* 0x00000000000c7805 */ /* 0x000fe2000001ff00 */
[----:B------:R-:W-:Y:S01]  /*0610*/  LOP3.LUT R0, R0, 0x60, RZ, 0xc0, !PT ;  /* 0x0000006000007812 */ /* 0x000fe200078ec0ff */
[----:B------:R-:W-:Y:S01]  /*0620*/  CS2R R14, SRZ ;  /* 0x00000000000e7805 */ /* 0x000fe2000001ff00 */
[----:B------:R1:W-:Y:S01]  /*0630*/  STL [R1+0xfc], R2 ;  /* 0x0000fc0201007387 */ /* 0x0003e20000100800 */
[----:B------:R-:W-:Y:S01]  /*0640*/  CS2R R8, SRZ ;  /* 0x0000000000087805 */ /* 0x000fe2000001ff00 */
[----:B------:R-:W-:Y:S01]  /*0650*/  CS2R R10, SRZ ;  /* 0x00000000000a7805 */ /* 0x000fe2000001ff00 */
[----:B------:R-:W-:Y:S01]  /*0660*/  CS2R R4, SRZ ;  /* 0x0000000000047805 */ /* 0x000fe2000001ff00 */
[----:B------:R1:W-:Y:S01]  /*0670*/  STL [R1+0x100], R0 ;  /* 0x0001000001007387 */ /* 0x0003e20000100800 */
[----:B------:R-:W-:Y:S01]  /*0680*/  CS2R R6, SRZ ;  /* 0x0000000000067805 */ /* 0x000fe2000001ff00 */
[----:B------:R-:W-:Y:S05]  /*0690*/  BRA `(.L_x_1) ;  /* 0x0000ea6000007947 */ /* 0x000fea0003800000 */
.L_x_0:
[----:B------:R-:W-:Y:S02]  /*06a0*/  IABS R18, c[0x0][0x178] ;  /* 0x00005e0000127a13 */ /* 0x000fe40000000000 */
[----:B------:R-:W-:-:S02]  /*06b0*/  IABS R5, c[0x0][0x17c] ;  /* 0x00005f0000057a13 */ /* 0x000fc40000000000 */
[----:B------:R-:W1:Y:S01]  /*06c0*/  I2F.RP R4, R18 ;  /* 0x0000001200047306 */ /* 0x000e620000209400 */
[----:B------:R-:W-:Y:S02]  /*06d0*/  SHF.R.S32.HI R9, RZ, 0x1f, R88 ;  /* 0x0000001fff097819 */ /* 0x000fe40000011458 */
[----:B------:R-:W-:Y:S02]  /*06e0*/  SHF.L.U32 R8, R47, 0x1, RZ ;  /* 0x000000012f087819 */ /* 0x000fe400000006ff */
[----:B------:R-:W-:Y:S02]  /*06f0*/  LEA.HI R88, R9, R88, RZ, 0x6 ;  /* 0x0000005809587211 */ /* 0x000fe400078f30ff */
[----:B------:R-:W-:Y:S01]  /*0700*/  LOP3.LUT R49, R47, 0x3f, RZ, 0xc0, !PT ;  /* 0x0000003f2f317812 */ /* 0x000fe200078ec0ff */
[----:B------:R-:W2:Y:S01]  /*0710*/  I2F.RP R0, R5 ;  /* 0x0000000500007306 */ /* 0x000ea20000209400 */
[----:B------:R-:W-:Y:S02]  /*0720*/  IABS R12, R69 ;  /* 0x00000045000c7213 */ /* 0x000fe40000000000 */
[----:B------:R-:W-:-:S02]  /*0730*/  LOP3.LUT R247, RZ, c[0x0][0x17c], RZ, 0x33, !PT ;  /* 0x00005f00fff77a12 */ /* 0x000fc400078e33ff */
[----:B------:R-:W-:-:S03]  /*0740*/  SHF.R.S32.HI R88, RZ, 0x6, R88 ;  /* 0x00000006ff587819 */ /* 0x000fc60000011458 */
[----:B-1----:R-:W1:Y:S08]  /*0750*/  MUFU.RCP R4, R4 ;  /* 0x0000000400047308 */ /* 0x002e700000001000 */
[----:B--2---:R-:W2:Y:S01]  /*0760*/  MUFU.RCP R0, R0 ;  /* 0x0000000000007308 */ /* 0x004ea20000001000 */
[----:B-1----:R-:W-:Y:S01]  /*0770*/  IADD3 R6, R4, 0xffffffe, RZ ;  /* 0x0ffffffe04067810 */ /* 0x002fe20007ffe0ff */
[----:B------:R-:W-:-:S06]  /*0780*/  IMAD.SHL.U32 R4, R47, 0x20, RZ ;  /* 0x000000202f047824 */ /* 0x000fcc00078e00ff */
[----:B------:R1:W3:Y:S01]  /*0790*/  F2I.FTZ.U32.TRUNC.NTZ R7, R6 ;  /* 0x0000000600077305 */ /* 0x0002e2000021f000 */
[----:B------:R-:W-:Y:S02]  /*07a0*/  LOP3.LUT R9, R4, 0xc00, RZ, 0xc0, !PT ;  /* 0x00000c0004097812 */ /* 0x000fe400078ec0ff */
[----:B--2---:R-:W-:Y:S02]  /*07b0*/  IADD3 R2, R0, 0xffffffe, RZ ;  /* 0x0ffffffe00027810 */ /* 0x004fe40007ffe0ff */
[----:B------:R-:W-:-:S03]  /*07c0*/  LOP3.LUT R0, R47, 0x7, RZ, 0xc0, !PT ;  /* 0x000000072f007812 */ /* 0x000fc600078ec0ff */
[----:B------:R2:W4:Y:S01]  /*07d0*/  F2I.FTZ.U32.TRUNC.NTZ R3, R2 ;  /* 0x0000000200037305 */ /* 0x000522000021f000 */
[----:B-1----:R-:W-:Y:S02]  /*07e0*/  IMAD.MOV.U32 R6, RZ, RZ, RZ ;  /* 0x000000ffff067224 */ /* 0x002fe400078e00ff */
[C---:B------:R-:W-:Y:S02]  /*07f0*/  IMAD R10, R0.reuse, 0x80, R9 ;  /* 0x00000080000a7824 */ /* 0x040fe400078e0209 */
[----:B------:R-:W-:Y:S02]  /*0800*/  IMAD.SHL.U32 R13, R0, 0x10, RZ ;  /* 0x00000010000d7824 */ /* 0x000fe400078e00ff */
[----:B---3--:R-:W-:Y:S01]  /*0810*/  IMAD.MOV R11, RZ, RZ, -R7 ;  /* 0x000000ffff0b7224 */ /* 0x008fe200078e0a07 */
[----:B--2---:R-:W-:Y:S02]  /*0820*/  SHF.R.S32.HI R2, RZ, 0x6, R47 ;  /* 0x00000006ff027819 */ /* 0x004fe4000001142f */
[----:B------:R-:W-:Y:S01]  /*0830*/  LOP3.LUT R13, R13, 0x30, R8, 0x78, !PT ;  /* 0x000000300d0d7812 */ /* 0x000fe200078e7808 */
[----:B------:R-:W-:Y:S01]  /*0840*/  IMAD R11, R11, R18, RZ ;  /* 0x000000120b0b7224 */ /* 0x000fe200078e02ff */
[----:B------:R-:W-:Y:S01]  /*0850*/  SGXT R0, R2, 0x1 ;  /* 0x000000010200781a */ /* 0x000fe20000000200 */
[----:B------:R-:W-:-:S02]  /*0860*/  IMAD.MOV.U32 R2, RZ, RZ, RZ ;  /* 0x000000ffff027224 */ /* 0x000fc400078e00ff */
[----:B------:R-:W-:Y:S01]  /*0870*/  IMAD.HI.U32 R7, R7, R11, R6 ;  /* 0x0000000b07077227 */ /* 0x000fe200078e0006 */
[----:B------:R-:W-:-:S03]  /*0880*/  SHF.R.U32.HI R6, RZ, 0x6, R47 ;  /* 0x00000006ff067819 */ /* 0x000fc6000001162f */
[--C-:B----4-:R-:W-:Y:S01]  /*0890*/  IMAD.MOV R14, RZ, RZ, -R3.reuse ;  /* 0x000000ffff0e7224 */ /* 0x110fe200078e0a03 */
[----:B------:R-:W-:Y:S01]  /*08a0*/  SGXT.U32 R6, R6, 0x1 ;  /* 0x000000010606781a */ /* 0x000fe20000000000 */
[----:B------:R-:W-:Y:S02]  /*08b0*/  IMAD.SHL.U32 R11, R49, 0x2, RZ ;  /* 0x00000002310b7824 */ /* 0x000fe400078e00ff */
[----:B------:R-:W-:Y:S01]  /*08c0*/  IMAD R9, R14, R5, RZ ;  /* 0x000000050e097224 */ /* 0x000fe200078e02ff */
[----:B------:R-:W-:Y:S01]  /*08d0*/  LOP3.LUT R6, R16, R6, RZ, 0xfc, !PT ;  /* 0x0000000610067212 */ /* 0x000fe200078efcff */
[----:B------:R-:W-:Y:S01]  /*08e0*/  IMAD.HI.U32 R7, R7, R12, RZ ;  /* 0x0000000c07077227 */ /* 0x000fe200078e00ff */
[----:B------:R-:W-:Y:S02]  /*08f0*/  LOP3.LUT R0, R11, 0x90, R0, 0x78, !PT ;  /* 0x000000900b007812 */ /* 0x000fe400078e7800 */
[----:B------:R-:W-:Y:S01]  /*0900*/  IABS R248, R6 ;  /* 0x0000000600f87213 */ /* 0x000fe20000000000 */
[----:B------:R-:W-:Y:S01]  /*0910*/  IMAD.HI.U32 R9, R3, R9, R2 ;  /* 0x0000000903097227 */ /* 0x000fe200078e0002 */
[----:B------:R-:W-:-:S02]  /*0920*/  SHF.R.S32.HI R11, RZ, 0x2, R47 ;  /* 0x00000002ff0b7819 */ /* 0x000fc4000001142f */
[----:B------:R-:W-:Y:S01]  /*0930*/  LOP3.LUT R15, R6, 0xfe, RZ, 0xfc, !PT ;  /* 0x000000fe060f7812 */ /* 0x000fe200078efcff */
[----:B------:R-:W-:Y:S01]  /*0940*/  IMAD.IADD R2, R10, 0x1, R13 ;  /* 0x000000010a027824 */ /* 0x000fe200078e020d */
[C---:B------:R-:W-:Y:S01]  /*0950*/  LOP3.LUT R19, R6.reuse, 0xfa, RZ, 0xfc, !PT ;  /* 0x000000fa06137812 */ /* 0x040fe200078efcff */
[----:B------:R-:W-:Y:S01]  /*0960*/  IMAD.HI.U32 R3, R9, R248, RZ ;  /* 0x000000f809037227 */ /* 0x000fe200078e00ff */
[----:B------:R-:W-:Y:S02]  /*0970*/  LOP3.LUT R17, R6, 0xfc, RZ, 0xfc, !PT ;  /* 0x000000fc06117812 */ /* 0x000fe400078efcff */
[----:B0-----:R-:W-:Y:S01]  /*0980*/  IABS R16, R19 ;  /* 0x0000001300107213 */ /* 0x001fe20000000000 */
[----:B------:R-:W-:Y:S01]  /*0990*/  IMAD.MOV R10, RZ, RZ, -R3 ;  /* 0x000000ffff0a7224 */ /* 0x000fe200078e0a03 */
[----:B------:R-:W-:Y:S01]  /*09a0*/  SGXT R3, R11, 0x1 ;  /* 0x000000010b03781a */ /* 0x000fe20000000200 */
[----:B------:R-:W-:Y:S01]  /*09b0*/  IMAD.MOV R7, RZ, RZ, -R7 ;  /* 0x000000ffff077224 */ /* 0x000fe200078e0a07 */
[----:B------:R-:W-:Y:S01]  /*09c0*/  IABS R14, R17 ;  /* 0x00000011000e7213 */ /* 0x000fe20000000000 */
[----:B------:R-:W-:Y:S01]  /*09d0*/  IMAD R248, R5, R10, R248 ;  /* 0x0000000a05f87224 */ /* 0x000fe200078e02f8 */
[----:B------:R-:W-:Y:S01]  /*09e0*/  LOP3.LUT R11, R3, 0x90, RZ, 0xc0, !PT ;  /* 0x00000090030b7812 */ /* 0x000fe200078ec0ff */
[----:B------:R-:W-:Y:S01]  /*09f0*/  IMAD R7, R18, R7, R12 ;  /* 0x0000000712077224 */ /* 0x000fe200078e020c */
[----:B------:R-:W-:Y:S01]  /*0a00*/  IABS R12, R15 ;  /* 0x0000000f000c7213 */ /* 0x000fe20000000000 */
[----:B------:R-:W-:Y:S01]  /*0a10*/  IMAD.HI.U32 R10, R9, R14, RZ ;  /* 0x0000000e090a7227 */ /* 0x000fe200078e00ff */
[----:B------:R-:W-:-:S02]  /*0a20*/  ISETP.GT.U32.AND P0, PT, R5, R248, PT ;  /* 0x000000f80500720c */ /* 0x000fc40003f04070 */
[----:B------:R-:W-:Y:S01]  /*0a30*/  ISETP.GT.U32.AND P1, PT, R18, R7, PT ;  /* 0x000000071200720c */ /* 0x000fe20003f24070 */
[----:B------:R-:W-:Y:S01]  /*0a40*/  IMAD.HI.U32 R3, R9, R12, RZ ;  /* 0x0000000c09037227 */ /* 0x000fe200078e00ff */
[----:B------:R-:W-:Y:S02]  /*0a50*/  LOP3.LUT R11, R11, 0x60, R4, 0xf8, !PT ;  /* 0x000000600b0b7812 */ /* 0x000fe400078ef804 */
[----:B------:R-:W-:Y:S01]  /*0a60*/  ISETP.GE.AND P5, PT, R15, RZ, PT ;  /* 0x000000ff0f00720c */ /* 0x000fe20003fa6270 */
[----:B------:R-:W-:Y:S01]  /*0a70*/  IMAD.MOV R13, RZ, RZ, -R3 ;  /* 0x000000ffff0d7224 */ /* 0x000fe200078e0a03 */
[----:B------:R-:W-:Y:S01]  /*0a80*/  LOP3.LUT R3, R11, 0x10, R8, 0x78, !PT ;  /* 0x000000100b037812 */ /* 0x000fe200078e7808 */
[----:B------:R-:W-:Y:S01]  /*0a90*/  IMAD.HI.U32 R11, R9, R16, RZ ;  /* 0x00000010090b7227 */ /* 0x000fe200078e00ff */
[C---:B------:R-:W-:Y:S02]  /*0aa0*/  LOP3.LUT R15, R6.reuse, 0xf8, RZ, 0xfc, !PT ;  /* 0x000000f8060f7812 */ /* 0x040fe400078efcff */
[----:B------:R-:W-:Y:S01]  /*0ab0*/  ISETP.GE.AND P3, PT, R6, RZ, PT ;  /* 0x000000ff0600720c */ /* 0x000fe20003f66270 */
[----:B------:R-:W-:Y:S01]  /*0ac0*/  @!P0 IMAD.IADD R248, R248, 0x1, -R5 ;  /* 0x00000001f8f88824 */ /* 0x000fe200078e0a05 */
[----:B------:R-:W-:Y:S01]  /*0ad0*/  ISETP.GE.AND P4, PT, R17, RZ, PT ;  /* 0x000000ff1100720c */ /* 0x000fe20003f86270 */
[----:B------:R-:W-:Y:S01]  /*0ae0*/  IMAD.MOV R11, RZ, RZ, -R11 ;  /* 0x000000ffff0b7224 */ /* 0x000fe200078e0a0b */
[----:B------:R-:W-:Y:S01]  /*0af0*/  LOP3.LUT R17, R6, 0xf4, RZ, 0xfc, !PT ;  /* 0x000000f406117812 */ /* 0x000fe200078efcff */
[C---:B------:R-:W-:Y:S01]  /*0b00*/  IMAD R8, R5.reuse, R13, R12 ;  /* 0x0000000d05087224 */ /* 0x040fe200078e020c */
[----:B------:R-:W-:Y:S01]  /*0b10*/  ISETP.GT.U32.AND P6, PT, R5, R248, PT ;  /* 0x000000f80500720c */ /* 0x000fe20003fc4070 */
[----:B------:R-:W-:Y:S01]  /*0b20*/  @!P1 IMAD.IADD R7, R7, 0x1, -R18 ;  /* 0x0000000107079824 */ /* 0x000fe200078e0a12 */
[----:B------:R-:W-:Y:S01]  /*0b30*/  IABS R20, R17 ;  /* 0x0000001100147213 */ /* 0x000fe20000000000 */
[C---:B------:R-:W-:Y:S01]  /*0b40*/  IMAD R12, R5.reuse, R11, R16 ;  /* 0x0000000b050c7224 */ /* 0x040fe200078e0210 */
[----:B------:R-:W-:Y:S01]  /*0b50*/  ISETP.GT.U32.AND P1, PT, R5, R8, PT ;  /* 0x000000080500720c */ /* 0x000fe20003f24070 */
[----:B------:R-:W-:Y:S01]  /*0b60*/  IMAD.MOV R10, RZ, RZ, -R10 ;  /* 0x000000ffff0a7224 */ /* 0x000fe200078e0a0a */
[----:B------:R-:W-:Y:S01]  /*0b70*/  ISETP.GT.U32.AND P2, PT, R18, R7, PT ;  /* 0x000000071200720c */ /* 0x000fe20003f44070 */
[----:B------:R-:W-:Y:S01]  /*0b80*/  IMAD.HI.U32 R13, R9, R20, RZ ;  /* 0x00000014090d7227 */ /* 0x000fe200078e00ff */
[----:B------:R-:W-:-:S02]  /*0b90*/  LOP3.LUT R16, R6, 0xf6, RZ, 0xfc, !PT ;  /* 0x000000f606107812 */ /* 0x000fc400078efcff */
[----:B------:R-:W-:Y:S01]  /*0ba0*/  LOP3.LUT R21, R6, 0xe6, RZ, 0xfc, !PT ;  /* 0x000000e606157812 */ /* 0x000fe200078efcff */
[C---:B------:R-:W-:Y:S01]  /*0bb0*/  IMAD R10, R5.reuse, R10, R14 ;  /* 0x0000000a050a7224 */ /* 0x040fe200078e020e */
[----:B------:R-:W-:Y:S01]  /*0bc0*/  IABS R14, R15 ;  /* 0x0000000f000e7213 */ /* 0x000fe20000000000 */
[----:B------:R-:W-:Y:S01]  /*0bd0*/  @!P6 IMAD.IADD R248, R248, 0x1, -R5 ;  /* 0x00000001f8f8e824 */ /* 0x000fe200078e0a05 */
[C---:B------:R-:W-:Y:S01]  /*0be0*/  ISETP.GT.U32.AND P6, PT, R5.reuse, R12, PT ;  /* 0x0000000c0500720c */ /* 0x040fe20003fc4070 */
[----:B------:R-:W-:Y:S01]  /*0bf0*/  IMAD.MOV R13, RZ, RZ, -R13 ;  /* 0x000000ffff0d7224 */ /* 0x000fe200078e0a0d */
[----:B------:R-:W-:Y:S01]  /*0c00*/  ISETP.GT.U32.AND P0, PT, R5, R10, PT ;  /* 0x0000000a0500720c */ /* 0x000fe20003f04070 */
[----:B------:R-:W-:Y:S01]  /*0c10*/  IMAD.HI.U32 R11, R9, R14, RZ ;  /* 0x0000000e090b7227 */ /* 0x000fe200078e00ff */
[----:B------:R-:W-:Y:S02]  /*0c20*/  @!P1 IADD3 R8, R8, -R5, RZ ;  /* 0x8000000508089210 */ /* 0x000fe40007ffe0ff */
[----:B------:R-:W-:Y:S01]  /*0c30*/  ISETP.GE.AND P1, PT, R19, RZ, PT ;  /* 0x000000ff1300720c */ /* 0x000fe20003f26270 */
[----:B------:R-:W-:Y:S01]  /*0c40*/  @!P2 IMAD.IADD R7, R7, 0x1, -R18 ;  /* 0x000000010707a824 */ /* 0x000fe200078e0a12 */
[----:B------:R-:W-:Y:S01]  /*0c50*/  IABS R18, R16 ;  /* 0x0000001000127213 */ /* 0x000fe20000000000 */
[----:B------:R-:W-:Y:S01]  /*0c60*/  IMAD.MOV R11, RZ, RZ, -R11 ;  /* 0x000000ffff0b7224 */ /* 0x000fe200078e0a0b */
[----:B------:R-:W-:Y:S01]  /*0c70*/  ISETP.GT.U32.AND P2, PT, R5, R8, PT ;  /* 0x000000080500720c */ /* 0x000fe20003f44070 */
[----:B------:R-:W-:Y:S01]  /*0c80*/  @!P3 IMAD.MOV R248, RZ, RZ, -R248 ;  /* 0x000000fffff8b224 */ /* 0x000fe200078e0af8 */
[----:B------:R-:W-:Y:S01]  /*0c90*/  LOP3.LUT R19, R6, 0xe8, RZ, 0xfc, !PT ;  /* 0x000000e806137812 */ /* 0x000fe200078efcff */
[----:B------:R-:W-:Y:S01]  /*0ca0*/  @!P6 IMAD.IADD R12, R12, 0x1, -R5 ;  /* 0x000000010c0ce824 */ /* 0x000fe200078e0a05 */
[----:B------:R-:W-:Y:S01]  /*0cb0*/  ISETP.GE.AND P6, PT, R15, RZ, PT ;  /* 0x000000ff0f00720c */ /* 0x000fe20003fc6270 */
[----:B------:R-:W-:Y:S01]  /*0cc0*/  IMAD R14, R5, R11, R14 ;  /* 0x0000000b050e7224 */ /* 0x000fe200078e020e */
[----:B------:R-:W-:Y:S01]  /*0cd0*/  LOP3.LUT R15, R6, 0xee, RZ, 0xfc, !PT ;  /* 0x000000ee060f7812 */ /* 0x000fe200078efcff */
[----:B------:R-:W-:Y:S01]  /*0ce0*/  IMAD.HI.U32 R11, R9, R18, RZ ;  /* 0x00000012090b7227 */ /* 0x000fe200078e00ff */
[----:B------:R-:W-:-:S02]  /*0cf0*/  ISETP.GT.U32.AND P3, PT, R5, R12, PT ;  /* 0x0000000c0500720c */ /* 0x000fc40003f64070 */
[----:B------:R-:W-:Y:S01]  /*0d00*/  IABS R30, R15 ;  /* 0x0000000f001e7213 */ /* 0x000fe20000000000 */
[----:B------:R-:W-:Y:S01]  /*0d10*/  IMAD.MOV R11, RZ, RZ, -R11 ;  /* 0x000000ffff0b7224 */ /* 0x000fe200078e0a0b */
[----:B------:R-:W-:Y:S01]  /*0d20*/  IABS R38, R19 ;  /* 0x0000001300267213 */ /* 0x000fe20000000000 */
[--C-:B------:R-:W-:Y:S01]  /*0d30*/  @!P0 IMAD.IADD R10, R10, 0x1, -R5.reuse ;  /* 0x000000010a0a8824 */ /* 0x100fe200078e0a05 */
[----:B------:R-:W-:Y:S01]  /*0d40*/  IABS R72, R21 ;  /* 0x0000001500487213 */ /* 0x000fe20000000000 */
[C---:B------:R-:W-:Y:S01]  /*0d50*/  IMAD R18, R5.reuse, R11, R18 ;  /* 0x0000000b05127224 */ /* 0x040fe200078e0212 */
[----:B------:R-:W-:Y:S01]  /*0d60*/  LOP3.LUT R11, R6, 0xf2, RZ, 0xfc, !PT ;  /* 0x000000f2060b7812 */ /* 0x000fe200078efcff */
[--C-:B------:R-:W-:Y:S01]  /*0d70*/  @!P2 IMAD.IADD R8, R8, 0x1, -R5.reuse ;  /* 0x000000010808a824 */ /* 0x100fe200078e0a05 */
[C---:B------:R-:W-:Y:S01]  /*0d80*/  ISETP.GT.U32.AND P2, PT, R5.reuse, R14, PT ;  /* 0x0000000e0500720c */ /* 0x040fe20003f44070 */
[C---:B------:R-:W-:Y:S01]  /*0d90*/  IMAD R20, R5.reuse, R13, R20 ;  /* 0x0000000d05147224 */ /* 0x040fe200078e0214 */
[C---:B------:R-:W-:Y:S01]  /*0da0*/  ISETP.GT.U32.AND P0, PT, R5.reuse, R10, PT ;  /* 0x0000000a0500720c */ /* 0x040fe20003f04070 */
[----:B------:R-:W-:Y:S01]  /*0db0*/  @!P3 IMAD.IADD R12, R12, 0x1, -R5 ;  /* 0x000000010c0cb824 */ /* 0x000fe200078e0a05 */
[----:B------:R-:W-:Y:S01]  /*0dc0*/  ISETP.GT.U32.AND P3, PT, R5, R18, PT ;  /* 0x000000120500720c */ /* 0x000fe20003f64070 */
[----:B------:R-:W-:Y:S01]  /*0dd0*/  @!P5 IMAD.MOV R8, RZ, RZ, -R8 ;  /* 0x000000ffff08d224 */ /* 0x000fe200078e0a08 */
[----:B------:R-:W-:Y:S01]  /*0de0*/  LOP3.LUT R13, R6, 0xf0, RZ, 0xfc, !PT ;  /* 0x000000f0060d7812 */ /* 0x000fe200078efcff */
[----:B------:R-:W-:Y:S01]  /*0df0*/  @!P1 IMAD.MOV R12, RZ, RZ, -R12 ;  /* 0x000000ffff0c9224 */ /* 0x000fe200078e0a0c */
[----:B------:R-:W-:Y:S01]  /*0e00*/  IABS R24, R11 ;  /* 0x0000000b00187213 */ /* 0x000fe20000000000 */
[----:B------:R-:W-:Y:S01]  /*0e10*/  IMAD.SHL.U32 R47, R47, 0x10, RZ ;  /* 0x000000102f2f7824 */ /* 0x000fe200078e00ff */
[----:B------:R-:W-:-:S02]  /*0e20*/  IABS R26, R13 ;  /* 0x0000000d001a7213 */ /* 0x000fc40000000000 */
[----:B------:R-:W-:Y:S01]  /*0e30*/  ISETP.GE.AND P1, PT, R13, RZ, PT ;  /* 0x000000ff0d00720c */ /* 0x000fe20003f26270 */
[--C-:B------:R-:W-:Y:S01]  /*0e40*/  @!P2 IMAD.IADD R14, R14, 0x1, -R5.reuse ;  /* 0x000000010e0ea824 */ /* 0x100fe200078e0a05 */
[----:B------:R-:W-:Y:S01]  /*0e50*/  ISETP.GE.AND P5, PT, R16, RZ, PT ;  /* 0x000000ff1000720c */ /* 0x000fe20003fa6270 */
[--C-:B------:R-:W-:Y:S01]  /*0e60*/  @!P0 IMAD.IADD R10, R10, 0x1, -R5.reuse ;  /* 0x000000010a0a8824 */ /* 0x100fe200078e0a05 */
[----:B------:R-:W-:Y:S01]  /*0e70*/  LOP3.LUT R16, R6, 0xec, RZ, 0xfc, !PT ;  /* 0x000000ec06107812 */ /* 0x000fe200078efcff */
[----:B------:R-:W-:Y:S01]  /*0e80*/  @!P3 IMAD.IADD R18, R18, 0x1, -R5 ;  /* 0x000000011212b824 */ /* 0x000fe200078e0a05 */
[----:B------:R-:W-:Y:S01]  /*0e90*/  ISETP.GT.U32.AND P2, PT, R5, R14, PT ;  /* 0x0000000e0500720c */ /* 0x000fe20003f44070 */
[----:B------:R-:W-:Y:S01]  /*0ea0*/  @!P4 IMAD.MOV R10, RZ, RZ, -R10 ;  /* 0x000000ffff0ac224 */ /* 0x000fe200078e0a0a */
[----:B------:R-:W-:Y:S01]  /*0eb0*/  ISETP.GE.AND P4, PT, R11, RZ, PT ;  /* 0x000000ff0b00720c */ /* 0x000fe20003f86270 */
[----:B------:R-:W-:Y:S01]  /*0ec0*/  IMAD.HI.U32 R11, R9, R24, RZ ;  /* 0x00000018090b7227 */ /* 0x000fe200078e00ff */
[----:B------:R-:W-:Y:S01]  /*0ed0*/  ISETP.GT.U32.AND P3, PT, R5, R18, PT ;  /* 0x000000120500720c */ /* 0x000fe20003f64070 */
[----:B------:R0:W-:Y:S01]  /*0ee0*/  STL [R1+0xfc], R47 ;  /* 0x0000fc2f01007387 */ /* 0x0001e20000100800 */
[----:B------:R-:W-:Y:S01]  /*0ef0*/  IABS R32, R16 ;  /* 0x0000001000207213 */ /* 0x000fe20000000000 */
[----:B------:R-:W-:Y:S01]  /*0f00*/  IMAD.HI.U32 R13, R9, R26, RZ ;  /* 0x0000001a090d7227 */ /* 0x000fe200078e00ff */
[----:B------:R-:W-:-:S02]  /*0f10*/  ISETP.GE.AND P0, PT, R17, RZ, PT ;  /* 0x000000ff1100720c */ /* 0x000fc40003f06270 */
[C---:B------:R-:W-:Y:S01]  /*0f20*/  LOP3.LUT R17, R6.reuse, 0xea, RZ, 0xfc, !PT ;  /* 0x000000ea06117812 */ /* 0x040fe200078efcff */
[----:B------:R-:W-:Y:S01]  /*0f30*/  IMAD.MOV R11, RZ, RZ, -R11 ;  /* 0x000000ffff0b7224 */ /* 0x000fe200078e0a0b */
[----:B------:R-:W-:Y:S01]  /*0f40*/  LOP3.LUT R23, R6, 0xe2, RZ, 0xfc, !PT ;  /* 0x000000e206177812 */ /* 0x000fe200078efcff */
[----:B------:R-:W-:Y:S01]  /*0f50*/  IMAD.MOV R13, RZ, RZ, -R13 ;  /* 0x000000ffff0d7224 */ /* 0x000fe200078e0a0d */
[----:B------:R-:W-:Y:S01]  /*0f60*/  @!P2 IADD3 R14, R14, -R5, RZ ;  /* 0x800000050e0ea210 */ /* 0x000fe20007ffe0ff */
[C---:B------:R-:W-:Y:S01]  /*0f70*/  IMAD R24, R5.reuse, R11, R24 ;  /* 0x0000000b05187224 */ /* 0x040fe200078e0218 */
[C---:B------:R-:W-:Y:S01]  /*0f80*/  ISETP.GT.U32.AND P2, PT, R5.reuse, R20, PT ;  /* 0x000000140500720c */ /* 0x040fe20003f44070 */
[C---:B------:R-:W-:Y:S01]  /*0f90*/  IMAD R26, R5.reuse, R13, R26 ;  /* 0x0000000d051a7224 */ /* 0x040fe200078e021a */
[----:B------:R-:W-:Y:S01]  /*0fa0*/  IABS R36, R17 ;  /* 0x0000001100247213 */ /* 0x000fe20000000000 */
[----:B------:R-:W-:Y:S01]  /*0fb0*/  @!P3 IMAD.IADD R18, R18, 0x1, -R5 ;  /* 0x000000011212b824 */ /* 0x000fe200078e0a05 */
[C---:B------:R-:W-:Y:S01]  /*0fc0*/  ISETP.GT.U32.AND P3, PT, R5.reuse, R24, PT ;  /* 0x000000180500720c */ /* 0x040fe20003f64070 */
[----:B------:R-:W-:Y:S01]  /*0fd0*/  @!P6 IMAD.MOV R14, RZ, RZ, -R14 ;  /* 0x000000ffff0ee224 */ /* 0x000fe200078e0a0e */
[----:B------:R-:W-:Y:S01]  /*0fe0*/  ISETP.GT.U32.AND P6, PT, R5, R26, PT ;  /* 0x0000001a0500720c */ /* 0x000fe20003fc4070 */
[----:B------:R-:W-:Y:S01]  /*0ff0*/  IMAD.HI.U32 R11, R9, R30, RZ ;  /* 0x0000001e090b7227 */ /* 0x000fe200078e00ff */
[----:B------:R-:W-:-:S02]  /*1000*/  IABS R76, R23 ;  /* 0x00000017004c7213 */ /* 0x000fc40000000000 */
[C---:B------:R-:W-:Y:S01]  /*1010*/  LOP3.LUT R22, R6.reuse, 0xe4, RZ, 0xfc, !PT ;  /* 0x000000e406167812 */ /* 0x040fe200078efcff */
[----:B------:R-:W-:Y:S01]  /*1020*/  IMAD.HI.U32 R13, R9, R32, RZ ;  /* 0x00000020090d7227 */ /* 0x000fe200078e00ff */
[----:B------:R-:W-:Y:S02]  /*1030*/  LOP3.LUT R25, R6, 0x3e, RZ, 0xfc, !PT ;  /* 0x0000003e06197812 */ /* 0x000fe400078efcff */
[----:B------:R-:W-:Y:S01]  /*1040*/  IABS R74, R22 ;  /* 0x00000016004a7213 */ /* 0x000fe20000000000 */
[--C-:B------:R-:W-:Y:S01]  /*1050*/  @!P2 IMAD.IADD R20, R20, 0x1, -R5.reuse ;  /* 0x000000011414a824 */ /* 0x100fe200078e0a05 */
[----:B------:R-:W-:Y:S01]  /*1060*/  LOP3.LUT R27, R6, 0x3c, RZ, 0xfc, !PT ;  /* 0x0000003c061b7812 */ /* 0x000fe200078efcff */
[--C-:B------:R-:W-:Y:S01]  /*1070*/  @!P3 IMAD.IADD R24, R24, 0x1, -R5.reuse ;  /* 0x000000011818b824 */ /* 0x100fe200078e0a05 */
[----:B------:R-:W-:Y:S01]  /*1080*/  LOP3.LUT R29, R6, 0x14, RZ, 0xfc, !PT ;  /* 0x00000014061d7812 */ /* 0x000fe200078efcff */
[----:B------:R-:W-:Y:S01]  /*1090*/  @!P6 IMAD.IADD R26, R26, 0x1, -R5 ;  /* 0x000000011a1ae824 */ /* 0x000fe200078e0a05 */
[C---:B------:R-:W-:Y:S01]  /*10a0*/  ISETP.GT.U32.AND P2, PT, R5.reuse, R20, PT ;  /* 0x000000140500720c */ /* 0x040fe20003f44070 */
[----:B------:R-:W-:Y:S01]  /*10b0*/  IMAD.MOV R11, RZ, RZ, -R11 ;  /* 0x000000ffff0b7224 */ /* 0x000fe200078e0a0b */
[C---:B------:R-:W-:Y:S01]  /*10c0*/  ISETP.GT.U32.AND P3, PT, R5.reuse, R24, PT ;  /* 0x000000180500720c */ /* 0x040fe20003f64070 */
[----:B------:R-:W-:Y:S01]  /*10d0*/  IMAD.MOV R13, RZ, RZ, -R13 ;  /* 0x000000ffff0d7224 */ /* 0x000fe200078e0a0d */
[C---:B------:R-:W-:Y:S01]  /*10e0*/  ISETP.GT.U32.AND P6, PT, R5.reuse, R26, PT ;  /* 0x0000001a0500720c */ /* 0x040fe20003fc4070 */
[C---:B------:R-:W-:Y:S01]  /*10f0*/  IMAD R30, R5.reuse, R11, R30 ;  /* 0x0000000b051e7224 */ /* 0x040fe200078e021e */
[----:B------:R-:W-:Y:S01]  /*1100*/  IABS R44, R29 ;  /* 0x0000001d002c7213 */ /* 0x000fe20000000000 */
[----:B------:R-:W-:Y:S01]  /*1110*/  IMAD R32, R5, R13, R32 ;  /* 0x0000000d05207224 */ /* 0x000fe200078e0220 */
[C---:B------:R-:W-:Y:S01]  /*1120*/  LOP3.LUT R31, R6.reuse, 0x12, RZ, 0xfc, !PT ;  /* 0x00000012061f7812 */ /* 0x040fe200078efcff */
[----:B------:R-:W-:Y:S01]  /*1130*/  IMAD.HI.U32 R11, R9, R36, RZ ;  /* 0x00000024090b7227 */ /* 0x000fe200078e00ff */
[----:B------:R-:W-:-:S02]  /*1140*/  LOP3.LUT R33, R6, 0x10, RZ, 0xfc, !PT ;  /* 0x0000001006217812 */ /* 0x000fc400078efcff */
[----:B------:R-:W-:Y:S01]  /*1150*/  IABS R42, R31 ;  /* 0x0000001f002a7213 */ /* 0x000fe20000000000 */
[----:B------:R-:W-:Y:S01]  /*1160*/  @!P5 IMAD.MOV R18, RZ, RZ, -R18 ;  /* 0x000000ffff12d224 */ /* 0x000fe200078e0a12 */
[----:B------:R-:W-:Y:S01]  /*1170*/  ISETP.GE.AND P5, PT, R15, RZ, PT ;  /* 0x000000ff0f00720c */ /* 0x000fe20003fa6270 */
[----:B------:R-:W-:Y:S01]  /*1180*/  @!P3 IMAD.IADD R24, R24, 0x1, -R5 ;  /* 0x000000011818b824 */ /* 0x000fe200078e0a05 */
[----:B------:R-:W-:Y:S01]  /*1190*/  ISETP.GT.U32.AND P3, PT, R5, R30, PT ;  /* 0x0000001e0500720c */ /* 0x000fe20003f64070 */
[----:B------:R-:W-:Y:S01]  /*11a0*/  IMAD.MOV R15, RZ, RZ, -R11 ;  /* 0x000000ffff0f7224 */ /* 0x000fe200078e0a0b */
[----:B------:R-:W-:Y:S01]  /*11b0*/  @!P6 IADD3 R26, R26, -R5, RZ ;  /* 0x800000051a1ae210 */ /* 0x000fe20007ffe0ff */
[----:B------:R-:W-:Y:S01]  /*11c0*/  IMAD.HI.U32 R11, R9, R38, RZ ;  /* 0x00000026090b7227 */ /* 0x000fe200078e00ff */
[C---:B------:R-:W-:Y:S02]  /*11d0*/  ISETP.GT.U32.AND P6, PT, R5.reuse, R32, PT ;  /* 0x000000200500720c */ /* 0x040fe40003fc4070 */
[----:B------:R-:W-:Y:S01]  /*11e0*/  IABS R154, R33 ;  /* 0x00000021009a7213 */ /* 0x000fe20000000000 */
[----:B------:R-:W-:Y:S01]  /*11f0*/  @!P2 IMAD.IADD R20, R20, 0x1, -R5 ;  /* 0x000000011414a824 */ /* 0x000fe200078e0a05 */
[----:B------:R-:W-:Y:S01]  /*1200*/  ISETP.GE.AND P2, PT, R16, RZ, PT ;  /* 0x000000ff1000720c */ /* 0x000fe20003f46270 */
[C---:B------:R-:W-:Y:S01]  /*1210*/  IMAD R36, R5.reuse, R15, R36 ;  /* 0x0000000f05247224 */ /* 0x040fe200078e0224 */
[C---:B------:R-:W-:Y:S01]  /*1220*/  LOP3.LUT R35, R6.reuse, 0xe, RZ, 0xfc, !PT ;  /* 0x0000000e06237812 */ /* 0x040fe200078efcff */
[----:B------:R-:W-:Y:S01]  /*1230*/  IMAD.MOV R16, RZ, RZ, -R11 ;  /* 0x000000ffff107224 */ /* 0x000fe200078e0a0b */
[----:B------:R-:W-:Y:S01]  /*1240*/  LOP3.LUT R37, R6, 0xc, RZ, 0xfc, !PT ;  /* 0x0000000c06257812 */ /* 0x000fe200078efcff */
[--C-:B------:R-:W-:Y:S01]  /*1250*/  @!P3 IMAD.IADD R30, R30, 0x1, -R5.reuse ;  /* 0x000000011e1eb824 */ /* 0x100fe200078e0a05 */
[C---:B------:R-:W-:Y:S01]  /*1260*/  ISETP.GT.U32.AND P3, PT, R5.reuse, R36, PT ;  /* 0x000000240500720c */ /* 0x040fe20003f64070 */
[----:B------:R-:W-:Y:S01]  /*1270*/  IMAD R38, R5, R16, R38 ;  /* 0x0000001005267224 */ /* 0x000fe200078e0226 */
[----:B------:R-:W-:Y:S01]  /*1280*/  LOP3.LUT R16, R6, 0xde, RZ, 0xfc, !PT ;  /* 0x000000de06107812 */ /* 0x000fe200078efcff */
[----:B------:R-:W-:Y:S01]  /*1290*/  @!P6 IMAD.IADD R32, R32, 0x1, -R5 ;  /* 0x000000012020e824 */ /* 0x000fe200078e0a05 */
[----:B------:R-:W-:Y:S01]  /*12a0*/  IABS R28, R35 ;  /* 0x00000023001c7213 */ /* 0x000fe20000000000 */
[----:B------:R-:W-:Y:S01]  /*12b0*/  IMAD.HI.U32 R13, R9, R72, RZ ;  /* 0x00000048090d7227 */ /* 0x000fe200078e00ff */
[----:B------:R-:W-:-:S02]  /*12c0*/  ISETP.GT.U32.AND P6, PT, R5, R38, PT ;  /* 0x000000260500720c */ /* 0x000fc40003fc4070 */
[----:B------:R-:W-:Y:S01]  /*12d0*/  IABS R80, R16 ;  /* 0x0000001000507213 */ /* 0x000fe20000000000 */
[----:B------:R-:W-:Y:S01]  /*12e0*/  IMAD.MOV R13, RZ, RZ, -R13 ;  /* 0x000000ffff0d7224 */ /* 0x000fe200078e0a0d */
[----:B------:R-:W-:Y:S01]  /*12f0*/  IABS R40, R37 ;  /* 0x0000002500287213 */ /* 0x000fe20000000000 */
[----:B------:R-:W-:Y:S01]  /*1300*/  IMAD.HI.U32 R11, R9, R76, RZ ;  /* 0x0000004c090b7227 */ /* 0x000fe200078e00ff */
[C---:B------:R-:W-:Y:S02]  /*1310*/  LOP3.LUT R39, R6.reuse, 0xa, RZ, 0xfc, !PT ;  /* 0x0000000a06277812 */ /* 0x040fe400078efcff */
[----:B------:R-:W-:Y:S01]  /*1320*/  LOP3.LUT R41, R6, 0x8, RZ, 0xfc, !PT ;  /* 0x0000000806297812 */ /* 0x000fe200078efcff */
[--C-:B------:R-:W-:Y:S01]  /*1330*/  @!P3 IMAD.IADD R36, R36, 0x1, -R5.reuse ;  /* 0x000000012424b824 */ /* 0x100fe200078e0a05 */
[C---:B------:R-:W-:Y:S01]  /*1340*/  ISETP.GT.U32.AND P3, PT, R5.reuse, R30, PT ;  /* 0x0000001e0500720c */ /* 0x040fe20003f64070 */
[C---:B------:R-:W-:Y:S01]  /*1350*/  IMAD R72, R5.reuse, R13, R72 ;  /* 0x0000000d05487224 */ /* 0x040fe200078e0248 */
[----:B------:R-:W-:Y:S01]  /*1360*/  IABS R34, R39 ;  /* 0x0000002700227213 */ /* 0x000fe20000000000 */
[----:B------:R-:W-:Y:S01]  /*1370*/  @!P6 IMAD.IADD R38, R38, 0x1, -R5 ;  /* 0x000000012626e824 */ /* 0x000fe200078e0a05 */
[C---:B------:R-:W-:Y:S01]  /*1380*/  ISETP.GT.U32.AND P6, PT, R5.reuse, R36, PT ;  /* 0x000000240500720c */ /* 0x040fe20003fc4070 */
[----:B------:R-:W-:Y:S01]  /*1390*/  @!P1 IMAD.MOV R26, RZ, RZ, -R26 ;  /* 0x000000ffff1a9224 */ /* 0x000fe200078e0a1a */
[C---:B------:R-:W-:Y:S01]  /*13a0*/  ISETP.GT.U32.AND P1, PT, R5.reuse, R72, PT ;  /* 0x000000480500720c */ /* 0x040fe20003f24070 */
[----:B------:R-:W-:Y:S01]  /*13b0*/  IMAD.MOV R11, RZ, RZ, -R11 ;  /* 0x000000ffff0b7224 */ /* 0x000fe200078e0a0b */
[C---:B------:R-:W-:Y:S01]  /*13c0*/  LOP3.LUT R43, R6.reuse, 0x6, RZ, 0xfc, !PT ;  /* 0x00000006062b7812 */ /* 0x040fe200078efcff */
[----:B------:R-:W-:Y:S01]  /*13d0*/  @!P4 IMAD.MOV R24, RZ, RZ, -R24 ;  /* 0x000000ffff18c224 */ /* 0x000fe200078e0a18 */
[----:B------:R-:W-:Y:S01]  /*13e0*/  ISETP.GT.U32.AND P4, PT, R5, R38, PT ;  /* 0x000000260500720c */ /* 0x000fe20003f84070 */
[----:B------:R-:W-:Y:S01]  /*13f0*/  IMAD.HI.U32 R15, R9, R74, RZ ;  /* 0x0000004a090f7227 */ /* 0x000fe200078e00ff */
[----:B------:R-:W-:-:S02]  /*1400*/  LOP3.LUT R45, R6, 0x4, RZ, 0xfc, !PT ;  /* 0x00000004062d7812 */ /* 0x000fc400078efcff */
[----:B------:R-:W-:Y:S01]  /*1410*/  IABS R156, R41 ;  /* 0x00000029009c7213 */ /* 0x000fe20000000000 */
[C---:B------:R-:W-:Y:S01]  /*1420*/  IMAD R76, R5.reuse, R11, R76 ;  /* 0x0000000b054c7224 */ /* 0x040fe200078e024c */
[----:B------:R-:W-:Y:S01]  /*1430*/  LOP3.LUT R73, R0, 0x60, RZ, 0x3c, !PT ;  /* 0x0000006000497812 */ /* 0x000fe200078e3cff */
[----:B------:R-:W-:Y:S01]  /*1440*/  @!P0 IMAD.MOV R20, RZ, RZ, -R20 ;  /* 0x000000ffff148224 */ /* 0x000fe200078e0a14 */
[C---:B------:R-:W-:Y:S01]  /*1450*/  ISETP.GT.U32.AND P0, PT, R5.reuse, R32, PT ;  /* 0x000000200500720c */ /* 0x040fe20003f04070 */
[----:B------:R-:W-:Y:S02]  /*1460*/  IMAD.MOV R15, RZ, RZ, -R15 ;  /* 0x000000ffff0f7224 */ /* 0x000fe400078e0a0f */
[--C-:B------:R-:W-:Y:S01]  /*1470*/  @!P6 IMAD.IADD R36, R36, 0x1, -R5.reuse ;  /* 0x000000012424e824 */ /* 0x100fe200078e0a05 */
[C---:B------:R-:W-:Y:S01]  /*1480*/  ISETP.GT.U32.AND P6, PT, R5.reuse, R76, PT ;  /* 0x0000004c0500720c */ /* 0x040fe20003fc4070 */
[----:B------:R-:W-:Y:S01]  /*1490*/  IMAD R74, R5, R15, R74 ;  /* 0x0000000f054a7224 */ /* 0x000fe200078e024a */
[----:B------:R-:W-:Y:S01]  /*14a0*/  LOP3.LUT R15, R6, 0xe0, RZ, 0xfc, !PT ;  /* 0x000000e0060f7812 */ /* 0x000fe200078efcff */
[--C-:B------:R-:W-:Y:S01]  /*14b0*/  @!P3 IMAD.IADD R30, R30, 0x1, -R5.reuse ;  /* 0x000000011e1eb824 */ /* 0x100fe200078e0a05 */
[----:B------:R-:W-:Y:S01]  /*14c0*/  @!P4 IADD3 R38, R38, -R5, RZ ;  /* 0x800000052626c210 */ /* 0x000fe20007ffe0ff */
[----:B------:R-:W-:Y:S01]  /*14d0*/  @!P1 IMAD.IADD R72, R72, 0x1, -R5 ;  /* 0x0000000148489824 */ /* 0x000fe200078e0a05 */
[----:B------:R-:W-:Y:S01]  /*14e0*/  IABS R78, R15 ;  /* 0x0000000f004e7213 */ /* 0x000fe20000000000 */
[----:B------:R-:W-:Y:S01]  /*14f0*/  IMAD.HI.U32 R13, R9, R80, RZ ;  /* 0x00000050090d7227 */ /* 0x000fe200078e00ff */
[----:B------:R-:W-:-:S02]  /*1500*/  ISETP.GE.AND P4, PT, R19, RZ, PT ;  /* 0x000000ff1300720c */ /* 0x000fc40003f86270 */
[C---:B------:R-:W-:Y:S01]  /*1510*/  ISETP.GT.U32.AND P3, PT, R5.reuse, R74, PT ;  /* 0x0000004a0500720c */ /* 0x040fe20003f64070 */
[----:B------:R-:W-:Y:S01]  /*1520*/  @!P5 IMAD.MOV R30, RZ, RZ, -R30 ;  /* 0x000000ffff1ed224 */ /* 0x000fe200078e0a1e */
[----:B------:R-:W-:Y:S01]  /*1530*/  ISETP.GT.U32.AND P5, PT, R5, R72, PT ;  /* 0x000000480500720c */ /* 0x000fe20003fa4070 */
[----:B------:R-:W-:Y:S01]  /*1540*/  IMAD.MOV R13, RZ, RZ, -R13 ;  /* 0x000000ffff0d7224 */ /* 0x000fe200078e0a0d */
[----:B------:R-:W-:Y:S01]  /*1550*/  ISETP.GE.AND P1, PT, R21, RZ, PT ;  /* 0x000000ff1500720c */ /* 0x000fe20003f26270 */
[--C-:B------:R-:W-:Y:S01]  /*1560*/  @!P0 IMAD.IADD R32, R32, 0x1, -R5.reuse ;  /* 0x0000000120208824 */ /* 0x100fe200078e0a05 */
[----:B------:R-:W-:Y:S01]  /*1570*/  ISETP.GE.AND P0, PT, R17, RZ, PT ;  /* 0x000000ff1100720c */ /* 0x000fe20003f06270 */
[----:B------:R-:W-:Y:S01]  /*1580*/  IMAD.HI.U32 R11, R9, R78, RZ ;  /* 0x0000004e090b7227 */ /* 0x000fe200078e00ff */
[C---:B------:R-:W-:Y:S02]  /*1590*/  LOP3.LUT R17, R6.reuse, 0xda, RZ, 0xfc, !PT ;  /* 0x000000da06117812 */ /* 0x040fe400078efcff */
[C---:B------:R-:W-:Y:S01]  /*15a0*/  LOP3.LUT R19, R6.reuse, 0xcc, RZ, 0xfc, !PT ;  /* 0x000000cc06137812 */ /* 0x040fe200078efcff */
[C---:B------:R-:W-:Y:S01]  /*15b0*/  IMAD R80, R5.reuse, R13, R80 ;  /* 0x0000000d05507224 */ /* 0x040fe200078e0250 */
[----:B------:R-:W-:Y:S01]  /*15c0*/  LOP3.LUT R13, R6, 0xdc, RZ, 0xfc, !PT ;  /* 0x000000dc060d7812 */ /* 0x000fe200078efcff */
[----:B------:R-:W-:Y:S01]  /*15d0*/  @!P6 IMAD.IADD R76, R76, 0x1, -R5 ;  /* 0x000000014c4ce824 */ /* 0x000fe200078e0a05 */
[----:B------:R-:W-:Y:S01]  /*15e0*/  IABS R82, R17 ;  /* 0x0000001100527213 */ /* 0x000fe20000000000 */
[----:B------:R-:W-:Y:S01]  /*15f0*/  IMAD.MOV R11, RZ, RZ, -R11 ;  /* 0x000000ffff0b7224 */ /* 0x000fe200078e0a0b */
[----:B------:R-:W-:Y:S01]  /*1600*/  IABS R84, R13 ;  /* 0x0000000d00547213 */ /* 0x000fe20000000000 */
[----:B------:R-:W-:Y:S01]  /*1610*/  @!P4 IMAD.MOV R38, RZ, RZ, -R38 ;  /* 0x000000ffff26c224 */ /* 0x000fe200078e0a26 */
[C---:B------:R-:W-:Y:S01]  /*1620*/  ISETP.GT.U32.AND P6, PT, R5.reuse, R76, PT ;  /* 0x0000004c0500720c */ /* 0x040fe20003fc4070 */
[----:B------:R-:W-:Y:S01]  /*1630*/  IMAD R78, R5, R11, R78 ;  /* 0x0000000b054e7224 */ /* 0x000fe200078e024e */
[----:B------:R-:W-:Y:S01]  /*1640*/  ISETP.GE.AND P4, PT, R23, RZ, PT ;  /* 0x000000ff1700720c */ /* 0x000fe20003f86270 */
[----:B------:R-:W-:Y:S01]  /*1650*/  @!P5 IMAD.IADD R72, R72, 0x1, -R5 ;  /* 0x000000014848d824 */ /* 0x000fe200078e0a05 */
[----:B------:R-:W-:Y:S01]  /*1660*/  ISETP.GT.U32.AND P5, PT, R5, R80, PT ;  /* 0x000000500500720c */ /* 0x000fe20003fa4070 */
[----:B------:R-:W-:Y:S01]  /*1670*/  IMAD.HI.U32 R11, R9, R84, RZ ;  /* 0x00000054090b7227 */ /* 0x000fe200078e00ff */
[----:B------:R-:W-:-:S02]  /*1680*/  IABS R100, R19 ;  /* 0x0000001300647213 */ /* 0x000fc40000000000 */
[----:B------:R-:W-:Y:S01]  /*1690*/  LOP3.LUT R21, R6, 0xb8, RZ, 0xfc, !PT ;  /* 0x000000b806157812 */ /* 0x000fe200078efcff */
[----:B------:R-:W-:Y:S01]  /*16a0*/  @!P0 IMAD.MOV R36, RZ, RZ, -R36 ;  /* 0x000000ffff248224 */ /* 0x000fe200078e0a24 */
[C---:B------:R-:W-:Y:S01]  /*16b0*/  ISETP.GT.U32.AND P0, PT, R5.reuse, R78, PT ;  /* 0x0000004e0500720c */ /* 0x040fe20003f04070 */
[----:B------:R-:W-:Y:S01]  /*16c0*/  IMAD.MOV R11, RZ, RZ, -R11 ;  /* 0x000000ffff0b7224 */ /* 0x000fe200078e0a0b */
[----:B------:R-:W-:Y:S01]  /*16d0*/  IABS R120, R21 ;  /* 0x0000001500787213 */ /* 0x000fe20000000000 */
[--C-:B------:R-:W-:Y:S01]  /*16e0*/  @!P6 IMAD.IADD R76, R76, 0x1, -R5.reuse ;  /* 0x000000014c4ce824 */ /* 0x100fe200078e0a05 */
[----:B------:R-:W-:Y:S01]  /*16f0*/  ISETP.GE.AND P6, PT, R16, RZ, PT ;  /* 0x000000ff1000720c */ /* 0x000fe20003fc6270 */
[C---:B------:R-:W-:Y:S01]  /*1700*/  IMAD R84, R5.reuse, R11, R84 ;  /* 0x0000000b05547224 */ /* 0x040fe200078e0254 */
[----:B------:R-:W-:Y:S01]  /*1710*/  LOP3.LUT R11, R6, 0xd8, RZ, 0xfc, !PT ;  /* 0x000000d8060b7812 */ /* 0x000fe200078efcff */
[----:B------:R-:W-:Y:S01]  /*1720*/  @!P4 IMAD.MOV R76, RZ, RZ, -R76 ;  /* 0x000000ffff4cc224 */ /* 0x000fe200078e0a4c */
[----:B------:R-:W-:Y:S01]  /*1730*/  @!P5 IADD3 R80, R80, -R5, RZ ;  /* 0x800000055050d210 */ /* 0x000fe20007ffe0ff */
[--C-:B------:R-:W-:Y:S01]  /*1740*/  @!P3 IMAD.IADD R74, R74, 0x1, -R5.reuse ;  /* 0x000000014a4ab824 */ /* 0x100fe200078e0a05 */
[C---:B------:R-:W-:Y:S01]  /*1750*/  ISETP.GT.U32.AND P4, PT, R5.reuse, R84, PT ;  /* 0x000000540500720c */ /* 0x040fe20003f84070 */
[----:B------:R-:W-:Y:S01]  /*1760*/  @!P2 IMAD.MOV R32, RZ, RZ, -R32 ;  /* 0x000000ffff20a224 */ /* 0x000fe200078e0a20 */
[----:B------:R-:W-:Y:S01]  /*1770*/  ISETP.GT.U32.AND P5, PT, R5, R80, PT ;  /* 0x000000500500720c */ /* 0x000fe20003fa4070 */
[----:B------:R-:W-:Y:S01]  /*1780*/  @!P0 IMAD.IADD R78, R78, 0x1, -R5 ;  /* 0x000000014e4e8824 */ /* 0x000fe200078e0a05 */
[----:B------:R-:W-:Y:S01]  /*1790*/  ISETP.GE.AND P0, PT, R13, RZ, PT ;  /* 0x000000ff0d00720c */ /* 0x000fe20003f06270 */
[----:B------:R-:W-:Y:S01]  /*17a0*/  IMAD.HI.U32 R13, R9, R82, RZ ;  /* 0x00000052090d7227 */ /* 0x000fe200078e00ff */
[----:B------:R-:W-:-:S02]  /*17b0*/  ISETP.GT.U32.AND P2, PT, R5, R74, PT ;  /* 0x0000004a0500720c */ /* 0x000fc40003f44070 */
[----:B------:R-:W-:Y:S01]  /*17c0*/  LOP3.LUT R16, R6, 0xd4, RZ, 0xfc, !PT ;  /* 0x000000d406107812 */ /* 0x000fe200078efcff */
[----:B------:R-:W-:Y:S01]  /*17d0*/  @!P1 IMAD.MOV R72, RZ, RZ, -R72 ;  /* 0x000000ffff489224 */ /* 0x000fe200078e0a48 */
[C---:B------:R-:W-:Y:S01]  /*17e0*/  ISETP.GT.U32.AND P1, PT, R5.reuse, R78, PT ;  /* 0x0000004e0500720c */ /* 0x040fe20003f24070 */
[----:B------:R-:W-:Y:S01]  /*17f0*/  IMAD.MOV R13, RZ, RZ, -R13 ;  /* 0x000000ffff0d7224 */ /* 0x000fe200078e0a0d */
[----:B------:R-:W-:Y:S01]  /*1800*/  IABS R92, R11 ;  /* 0x0000000b005c7213 */ /* 0x000fe20000000000 */
[--C-:B------:R-:W-:Y:S01]  /*1810*/  @!P4 IMAD.IADD R84, R84, 0x1, -R5.reuse ;  /* 0x000000015454c824 */ /* 0x100fe200078e0a05 */
[----:B------:R-:W-:Y:S01]  /*1820*/  IABS R90, R16 ;  /* 0x00000010005a7213 */ /* 0x000fe20000000000 */
[C---:B------:R-:W-:Y:S01]  /*1830*/  IMAD R82, R5.reuse, R13, R82 ;  /* 0x0000000d05527224 */ /* 0x040fe200078e0252 */
[----:B------:R-:W-:Y:S01]  /*1840*/  ISETP.GE.AND P3, PT, R22, RZ, PT ;  /* 0x000000ff1600720c */ /* 0x000fe20003f66270 */
[--C-:B------:R-:W-:Y:S01]  /*1850*/  @!P5 IMAD.IADD R80, R80, 0x1, -R5.reuse ;  /* 0x000000015050d824 */ /* 0x100fe200078e0a05 */
[C---:B------:R-:W-:Y:S01]  /*1860*/  ISETP.GT.U32.AND P4, PT, R5.reuse, R84, PT ;  /* 0x000000540500720c */ /* 0x040fe20003f84070 */
[--C-:B------:R-:W-:Y:S01]  /*1870*/  @!P2 IMAD.IADD R74, R74, 0x1, -R5.reuse ;  /* 0x000000014a4aa824 */ /* 0x100fe200078e0a05 */
[----:B------:R-:W-:Y:S01]  /*1880*/  ISETP.GT.U32.AND P5, PT, R5, R82, PT ;  /* 0x000000520500720c */ /* 0x000fe20003fa4070 */
[----:B------:R-:W-:Y:S01]  /*1890*/  @!P6 IMAD.MOV R80, RZ, RZ, -R80 ;  /* 0x000000ffff50e224 */ /* 0x000fe200078e0a50 */
[----:B------:R-:W-:Y:S01]  /*18a0*/  ISETP.GE.AND P2, PT, R15, RZ, PT ;  /* 0x000000ff0f00720c */ /* 0x000fe20003f46270 */
[----:B------:R-:W-:Y:S01]  /*18b0*/  @!P1 IMAD.IADD R78, R78, 0x1, -R5 ;  /* 0x000000014e4e9824 */ /* 0x000fe200078e0a05 */
[----:B------:R-:W-:Y:S01]  /*18c0*/  ISETP.GE.AND P1, PT, R11, RZ, PT ;  /* 0x000000ff0b00720c */ /* 0x000fe20003f26270 */
[----:B------:R-:W-:Y:S01]  /*18d0*/  IMAD.HI.U32 R11, R9, R92, RZ ;  /* 0x0000005c090b7227 */ /* 0x000fe200078e00ff */
[----:B------:R-:W-:-:S02]  /*18e0*/  LOP3.LUT R13, R6, 0xd6, RZ, 0xfc, !PT ;  /* 0x000000d6060d7812 */ /* 0x000fc400078efcff */
[----:B------:R-:W-:Y:S01]  /*18f0*/  ISETP.GE.AND P6, PT, R16, RZ, PT ;  /* 0x000000ff1000720c */ /* 0x000fe20003fc6270 */
[----:B------:R-:W-:Y:S01]  /*1900*/  IMAD.HI.U32 R15, R9, R90, RZ ;  /* 0x0000005a090f7227 */ /* 0x000fe200078e00ff */
[----:B------:R-:W-:Y:S02]  /*1910*/  IABS R86, R13 ;  /* 0x0000000d00567213 */ /* 0x000fe40000000000 */
[C---:B------:R-:W-:Y:S01]  /*1920*/  LOP3.LUT R16, R6.reuse, 0xd0, RZ, 0xfc, !PT ;  /* 0x000000d006107812 */ /* 0x040fe200078efcff */
[----:B------:R-:W-:Y:S01]  /*1930*/  IMAD.MOV R11, RZ, RZ, -R11 ;  /* 0x000000ffff0b7224 */ /* 0x000fe200078e0a0b */
[----:B------:R-:W-:Y:S01]  /*1940*/  LOP3.LUT R22, R6, 0x70, RZ, 0xfc, !PT ;  /* 0x0000007006167812 */ /* 0x000fe200078efcff */
[----:B------:R-:W-:Y:S01]  /*1950*/  IMAD.MOV R15, RZ, RZ, -R15 ;  /* 0x000000ffff0f7224 */ /* 0x000fe200078e0a0f */
[----:B------:R-:W-:Y:S01]  /*1960*/  IABS R96, R16 ;  /* 0x0000001000607213 */ /* 0x000fe20000000000 */
[--C-:B------:R-:W-:Y:S01]  /*1970*/  @!P5 IMAD.IADD R82, R82, 0x1, -R5.reuse ;  /* 0x000000015252d824 */ /* 0x100fe200078e0a05 */
[----:B------:R-:W-:Y:S01]  /*1980*/  IABS R204, R22 ;  /* 0x0000001600cc7213 */ /* 0x000fe20000000000 */
[C---:B------:R-:W-:Y:S01]  /*1990*/  IMAD R92, R5.reuse, R11, R92 ;  /* 0x0000000b055c7224 */ /* 0x040fe200078e025c */
[----:B------:R-:W-:Y:S01]  /*19a0*/  LOP3.LUT R23, R6, 0x50, RZ, 0xfc, !PT ;  /* 0x0000005006177812 */ /* 0x000fe200078efcff */
[----:B------:R-:W-:Y:S01]  /*19b0*/  @!P4 IMAD.IADD R84, R84, 0x1, -R5 ;  /* 0x000000015454c824 */ /* 0x000fe200078e0a05 */
[C---:B------:R-:W-:Y:S01]  /*19c0*/  ISETP.GT.U32.AND P5, PT, R5.reuse, R82, PT ;  /* 0x000000520500720c */ /* 0x040fe20003fa4070 */
[C---:B------:R-:W-:Y:S01]  /*19d0*/  IMAD R90, R5.reuse, R15, R90 ;  /* 0x0000000f055a7224 */ /* 0x040fe200078e025a */
[----:B------:R-:W-:Y:S01]  /*19e0*/  ISETP.GT.U32.AND P4, PT, R5, R92, PT ;  /* 0x0000005c0500720c */ /* 0x000fe20003f84070 */
[----:B------:R-:W-:Y:S01]  /*19f0*/  @!P2 IMAD.MOV R78, RZ, RZ, -R78 ;  /* 0x000000ffff4ea224 */ /* 0x000fe200078e0a4e */
[----:B------:R-:W-:Y:S01]  /*1a00*/  ISETP.GE.AND P2, PT, R13, RZ, PT ;  /* 0x000000ff0d00720c */ /* 0x000fe20003f46270 */
[----:B------:R-:W-:Y:S01]  /*1a10*/  @!P0 IMAD.MOV R84, RZ, RZ, -R84 ;  /* 0x000000ffff548224 */ /* 0x000fe200078e0a54 */
[----:B------:R-:W-:Y:S01]  /*1a20*/  ISETP.GT.U32.AND P0, PT, R5, R90, PT ;  /* 0x0000005a0500720c */ /* 0x000fe20003f04070 */
[----:B------:R-:W-:Y:S01]  /*1a30*/  IMAD.HI.U32 R13, R9, R86, RZ ;  /* 0x00000056090d7227 */ /* 0x000fe200078e00ff */
[----:B------:R-:W-:-:S03]  /*1a40*/  IABS R236, R23 ;  /* 0x0000001700ec7213 */ /* 0x000fc60000000000 */
[----:B------:R-:W-:Y:S01]  /*1a50*/  @!P3 IMAD.MOV R74, RZ, RZ, -R74 ;  /* 0x000000ffff4ab224 */ /* 0x000fe200078e0a4a */
[----:B------:R-:W-:Y:S01]  /*1a60*/  ISETP.GE.AND P3, PT, R17, RZ, PT ;  /* 0x000000ff1100720c */ /* 0x000fe20003f66270 */
[----:B------:R-:W-:Y:S01]  /*1a70*/  IMAD.MOV R13, RZ, RZ, -R13 ;  /* 0x000000ffff0d7224 */ /* 0x000fe200078e0a0d */
[----:B------:R-:W-:Y:S01]  /*1a80*/  LOP3.LUT R17, R6, 0xce, RZ, 0xfc, !PT ;  /* 0x000000ce06117812 */ /* 0x000fe200078efcff */
[--C-:B------:R-:W-:Y:S01]  /*1a90*/  @!P4 IMAD.IADD R92, R92, 0x1, -R5.reuse ;  /* 0x000000015c5cc824 */ /* 0x100fe200078e0a05 */
[----:B------:R-:W-:Y:S01]  /*1aa0*/  @!P5 IADD3 R82, R82, -R5, RZ ;  /* 0x800000055252d210 */ /* 0x000fe20007ffe0ff */
[----:B------:R-:W-:Y:S01]  /*1ab0*/  IMAD R86, R5, R13, R86 ;  /* 0x0000000d05567224 */ /* 0x000fe200078e0256 */
[----:B------:R-:W-:Y:S01]  /*1ac0*/  LOP3.LUT R13, R6, 0xd2, RZ, 0xfc, !PT ;  /* 0x000000d2060d7812 */ /* 0x000fe200078efcff */
[----:B------:R-:W-:Y:S01]  /*1ad0*/  @!P0 IMAD.IADD R90, R90, 0x1, -R5 ;  /* 0x000000015a5a8824 */ /* 0x000fe200078e0a05 */
[----:B------:R-:W-:Y:S01]  /*1ae0*/  IABS R98, R17 ;  /* 0x0000001100627213 */ /* 0x000fe20000000000 */
[----:B------:R-:W-:Y:S01]  /*1af0*/  IMAD.HI.U32 R15, R9, R100, RZ ;  /* 0x00000064090f7227 */ /* 0x000fe200078e00ff */
[----:B------:R-:W-:-:S02]  /*1b00*/  IABS R94, R13 ;  /* 0x0000000d005e7213 */ /* 0x000fc40000000000 */
[----:B------:R-:W-:Y:S01]  /*1b10*/  ISETP.GT.U32.AND P4, PT, R5, R92, PT ;  /* 0x0000005c0500720c */ /* 0x000fe20003f84070 */
[----:B------:R-:W-:Y:S01]  /*1b20*/  @!P3 IMAD.MOV R82, RZ, RZ, -R82 ;  /* 0x000000ffff52b224 */ /* 0x000fe200078e0a52 */
[----:B------:R-:W-:Y:S01]  /*1b30*/  ISETP.GE.AND P3, PT, R13, RZ, PT ;  /* 0x000000ff0d00720c */ /* 0x000fe20003f66270 */
[----:B------:R-:W-:Y:S01]  /*1b40*/  IMAD.HI.U32 R11, R9, R94, RZ ;  /* 0x0000005e090b7227 */ /* 0x000fe200078e00ff */
[C---:B------:R-:W-:Y:S02]  /*1b50*/  ISETP.GT.U32.AND P0, PT, R5.reuse, R90, PT ;  /* 0x0000005a0500720c */ /* 0x040fe40003f04070 */
[----:B------:R-:W-:Y:S01]  /*1b60*/  ISETP.GT.U32.AND P5, PT, R5, R86, PT ;  /* 0x000000560500720c */ /* 0x000fe20003fa4070 */
[----:B------:R-:W-:-:S04]  /*1b70*/  IMAD.HI.U32 R13, R9, R98, RZ ;  /* 0x00000062090d7227 */ /* 0x000fc800078e00ff */
[----:B------:R-:W-:Y:S02]  /*1b80*/  IMAD.MOV R11, RZ, RZ, -R11 ;  /* 0x000000ffff0b7224 */ /* 0x000fe400078e0a0b */
[----:B------:R-:W-:Y:S02]  /*1b90*/  IMAD.MOV R13, RZ, RZ, -R13 ;  /* 0x000000ffff0d7224 */ /* 0x000fe400078e0a0d */
[C---:B------:R-:W-:Y:S02]  /*1ba0*/  IMAD R94, R5.reuse, R11, R94 ;  /* 0x0000000b055e7224 */ /* 0x040fe400078e025e */
[----:B------:R-:W-:Y:S02]  /*1bb0*/  IMAD.MOV R15, RZ, RZ, -R15 ;  /* 0x000000ffff0f7224 */ /* 0x000fe400078e0a0f */
[C---:B------:R-:W-:Y:S01]  /*1bc0*/  IMAD R98, R5.reuse, R13, R98 ;  /* 0x0000000d05627224 */ /* 0x040fe200078e0262 */
[----:B------:R-:W-:Y:S01]  /*1bd0*/  LOP3.LUT R13, R6, 0xca, RZ, 0xfc, !PT ;  /* 0x000000ca060d7812 */ /* 0x000fe200078efcff */
[--C-:B------:R-:W-:Y:S01]  /*1be0*/  @!P4 IMAD.IADD R92, R92, 0x1, -R5.reuse ;  /* 0x000000015c5cc824 */ /* 0x100fe200078e0a05 */
[C---:B------:R-:W-:Y:S01]  /*1bf0*/  ISETP.GT.U32.AND P4, PT, R5.reuse, R94, PT ;  /* 0x0000005e0500720c */ /* 0x040fe20003f84070 */
[C---:B------:R-:W-:Y:S01]  /*1c00*/  IMAD R100, R5.reuse, R15, R100 ;  /* 0x0000000f05647224 */ /* 0x040fe200078e0264 */
[----:B------:R-:W-:Y:S01]  /*1c10*/  IABS R102, R13 ;  /* 0x0000000d00667213 */ /* 0x000fe20000000000 */
[----:B------:R-:W-:Y:S01]  /*1c20*/  @!P0 IMAD.IADD R90, R90, 0x1, -R5 ;  /* 0x000000015a5a8824 */ /* 0x000fe200078e0a05 */
[----:B------:R-:W-:Y:S01]  /*1c30*/  ISETP.GT.U32.AND P0, PT, R5, R98, PT ;  /* 0x000000620500720c */ /* 0x000fe20003f04070 */
[----:B------:R-:W-:Y:S01]  /*1c40*/  IMAD.HI.U32 R11, R9, R96, RZ ;  /* 0x00000060090b7227 */ /* 0x000fe200078e00ff */
[----:B------:R-:W-:-:S03]  /*1c50*/  LOP3.LUT R15, R6, 0xc8, RZ, 0xfc, !PT ;  /* 0x000000c8060f7812 */ /* 0x000fc600078efcff */
[----:B------:R-:W-:Y:S01]  /*1c60*/  @!P6 IMAD.MOV R90, RZ, RZ, -R90 ;  /* 0x000000ffff5ae224 */ /* 0x000fe200078e0a5a */
[C---:B------:R-:W-:Y:S01]  /*1c70*/  ISETP.GT.U32.AND P6, PT, R5.reuse, R100, PT ;  /* 0x000000640500720c */ /* 0x040fe20003fc4070 */
[----:B------:R-:W-:Y:S01]  /*1c80*/  IMAD.MOV R11, RZ, RZ, -R11 ;  /* 0x000000ffff0b7224 */ /* 0x000fe200078e0a0b */
[----:B------:R-:W-:Y:S01]  /*1c90*/  IABS R104, R15 ;  /* 0x0000000f00687213 */ /* 0x000fe20000000000 */
[----:B------:R-:W-:Y:S02]  /*1ca0*/  @!P5 IMAD.IADD R86, R86, 0x1, -R5 ;  /* 0x000000015656d824 */ /* 0x000fe400078e0a05 */
[----:B------:R-:W-:Y:S02]  /*1cb0*/  IMAD R96, R5, R11, R96 ;  /* 0x0000000b05607224 */ /* 0x000fe400078e0260 */
[----:B------:R-:W-:Y:S01]  /*1cc0*/  IMAD.HI.U32 R11, R9, R102, RZ ;  /* 0x00000066090b7227 */ /* 0x000fe200078e00ff */
[----:B------:R-:W-:-:S03]  /*1cd0*/  ISETP.GT.U32.AND P5, PT, R5, R86, PT ;  /* 0x000000560500720c */ /* 0x000fc60003fa4070 */
[--C-:B------:R-:W-:Y:S02]  /*1ce0*/  @!P4 IMAD.IADD R94, R94, 0x1, -R5.reuse ;  /* 0x000000015e5ec824 */ /* 0x100fe400078e0a05 */
[----:B------:R-:W-:Y:S02]  /*1cf0*/  @!P0 IMAD.IADD R98, R98, 0x1, -R5 ;  /* 0x0000000162628824 */ /* 0x000fe400078e0a05 */
[----:B------:R-:W-:Y:S01]  /*1d00*/  IMAD.MOV R11, RZ, RZ, -R11 ;  /* 0x000000ffff0b7224 */ /* 0x000fe200078e0a0b */
[C---:B------:R-:W-:Y:S01]  /*1d10*/  ISETP.GT.U32.AND P4, PT, R5.reuse, R94, PT ;  /* 0x0000005e0500720c */ /* 0x040fe20003f84070 */
[----:B------:R-:W-:Y:S01]  /*1d20*/  @!P6 IMAD.IADD R100, R100, 0x1, -R5 ;  /* 0x000000016464e824 */ /* 0x000fe200078e0a05 */
[C---:B------:R-:W-:Y:S01]  /*1d30*/  ISETP.GT.U32.AND P6, PT, R5.reuse, R98, PT ;  /* 0x000000620500720c */ /* 0x040fe20003fc4070 */
[----:B------:R-:W-:Y:S02]  /*1d40*/  IMAD R102, R5, R11, R102 ;  /* 0x0000000b05667224 */ /* 0x000fe400078e0266 */
[----:B------:R-:W-:-:S04]  /*1d50*/  IMAD.HI.U32 R11, R9, R104, RZ ;  /* 0x00000068090b7227 */ /* 0x000fc800078e00ff */
[----:B------:R-:W-:Y:S01]  /*1d60*/  @!P1 IMAD.MOV R92, RZ, RZ, -R92 ;  /* 0x000000ffff5c9224 */ /* 0x000fe200078e0a5c */
[C---:B------:R-:W-:Y:S01]  /*1d70*/  ISETP.GT.U32.AND P1, PT, R5.reuse, R96, PT ;  /* 0x000000600500720c */ /* 0x040fe20003f24070 */
[----:B------:R-:W-:Y:S02]  /*1d80*/  IMAD.MOV R11, RZ, RZ, -R11 ;  /* 0x000000ffff0b7224 */ /* 0x000fe400078e0a0b */
[--C-:B------:R-:W-:Y:S01]  /*1d90*/  @!P5 IMAD.IADD R86, R86, 0x1, -R5.reuse ;  /* 0x000000015656d824 */ /* 0x100fe200078e0a05 */
[----:B------:R-:W-:Y:S01]  /*1da0*/  ISETP.GE.AND P5, PT, R16, RZ, PT ;  /* 0x000000ff1000720c */ /* 0x000fe20003fa6270 */
[C---:B------:R-:W-:Y:S01]  /*1db0*/  IMAD R104, R5.reuse, R11, R104 ;  /* 0x0000000b05687224 */ /* 0x040fe200078e0268 */
[----:B------:R-:W-:Y:S01]  /*1dc0*/  LOP3.LUT R16, R6, 0xc6, RZ, 0xfc, !PT ;  /* 0x000000c606107812 */ /* 0x000fe200078efcff */
[--C-:B------:R-:W-:Y:S01]  /*1dd0*/  @!P4 IMAD.IADD R94, R94, 0x1, -R5.reuse ;  /* 0x000000015e5ec824 */ /* 0x100fe200078e0a05 */
[----:B------:R-:W-:Y:S01]  /*1de0*/  @!P2 IADD3 R86, -R86, RZ, RZ ;  /* 0x000000ff5656a210 */ /* 0x000fe20007ffe1ff */
[--C-:B------:R-:W-:Y:S01]  /*1df0*/  @!P6 IMAD.IADD R98, R98, 0x1, -R5.reuse ;  /* 0x000000016262e824 */ /* 0x100fe200078e0a05 */
[C---:B------:R-:W-:Y:S01]  /*1e00*/  ISETP.GT.U32.AND P6, PT, R5.reuse, R104, PT ;  /* 0x000000680500720c */ /* 0x040fe20003fc4070 */
[----:B------:R-:W-:Y:S01]  /*1e10*/  @!P3 IMAD.MOV R94, RZ, RZ, -R94 ;  /* 0x000000ffff5eb224 */ /* 0x000fe200078e0a5e */
[----:B------:R-:W-:Y:S01]  /*1e20*/  ISETP.GT.U32.AND P3, PT, R5, R100, PT ;  /* 0x000000640500720c */ /* 0x000fe20003f64070 */
[----:B------:R-:W-:Y:S01]  /*1e30*/  @!P1 IMAD.IADD R96, R96, 0x1, -R5 ;  /* 0x0000000160609824 */ /* 0x000fe200078e0a05 */
[----:B------:R-:W-:-:S02]  /*1e40*/  ISETP.GE.AND P2, PT, R17, RZ, PT ;  /* 0x000000ff1100720c */ /* 0x000fc40003f46270 */
[C---:B------:R-:W-:Y:S02]  /*1e50*/  LOP3.LUT R17, R6.reuse, 0xc4, RZ, 0xfc, !PT ;  /* 0x000000c406117812 */ /* 0x040fe400078efcff */
[----:B------:R-:W-:Y:S02]  /*1e60*/  IABS R106, R16 ;  /* 0x00000010006a7213 */ /* 0x000fe40000000000 */
[----:B------:R-:W-:Y:S02]  /*1e70*/  ISETP.GE.AND P4, PT, R19, RZ, PT ;  /* 0x000000ff1300720c */ /* 0x000fe40003f86270 */
[----:B------:R-:W-:Y:S01]  /*1e80*/  ISETP.GT.U32.AND P0, PT, R5, R96, PT ;  /* 0x000000600500720c */ /* 0x000fe20003f04070 */
[----:B------:R-:W-:Y:S01]  /*1e90*/  IMAD.HI.U32 R11, R9, R106, RZ ;  /* 0x0000006a090b7227 */ /* 0x000fe200078e00ff */
[----:B------:R-:W-:Y:S02]  /*1ea0*/  LOP3.LUT R19, R6, 0xc2, RZ, 0xfc, !PT ;  /* 0x000000c206137812 */ /* 0x000fe400078efcff */
[----:B------:R-:W-:Y:S01]  /*1eb0*/  IABS R108, R17 ;  /* 0x00000011006c7213 */ /* 0x000fe20000000000 */
[----:B------:R-:W-:Y:S01]  /*1ec0*/  IMAD.MOV R11, RZ, RZ, -R11 ;  /* 0x000000ffff0b7224 */ /* 0x000fe200078e0a0b */
[----:B------:R-:W-:Y:S01]  /*1ed0*/  ISETP.GE.AND P1, PT, R13, RZ, PT ;  /* 0x000000ff0d00720c */ /* 0x000fe20003f26270 */
[----:B------:R-:W-:Y:S01]  /*1ee0*/  @!P3 IMAD.IADD R100, R100, 0x1, -R5 ;  /* 0x000000016464b824 */ /* 0x000fe200078e0a05 */
[----:B------:R-:W-:Y:S01]  /*1ef0*/  IABS R110, R19 ;  /* 0x00000013006e7213 */ /* 0x000fe20000000000 */
[----:B------:R-:W-:Y:S01]  /*1f00*/  IMAD.HI.U32 R13, R9, R108, RZ ;  /* 0x0000006c090d7227 */ /* 0x000fe200078e00ff */
[----:B------:R-:W-:-:S02]  /*1f10*/  @!P6 IADD3 R104, R104, -R5, RZ ;  /* 0x800000056868e210 */ /* 0x000fc40007ffe0ff */
[----:B------:R-:W-:Y:S01]  /*1f20*/  ISETP.GE.AND P3, PT, R15, RZ, PT ;  /* 0x000000ff0f00720c */ /* 0x000fe20003f66270 */
[----:B------:R-:W-:Y:S01]  /*1f30*/  IMAD.HI.U32 R15, R9, R110, RZ ;  /* 0x0000006e090f7227 */ /* 0x000fe200078e00ff */
[----:B------:R-:W-:-:S03]  /*1f40*/  ISETP.GT.U32.AND P6, PT, R5, R104, PT ;  /* 0x000000680500720c */ /* 0x000fc60003fc4070 */
[----:B------:R-:W-:Y:S02]  /*1f50*/  IMAD.MOV R13, RZ, RZ, -R13 ;  /* 0x000000ffff0d7224 */ /* 0x000fe400078e0a0d */
[C---:B------:R-:W-:Y:S02]  /*1f60*/  IMAD R106, R5.reuse, R11, R106 ;  /* 0x0000000b056a7224 */ /* 0x040fe400078e026a */
[----:B------:R-:W-:Y:S01]  /*1f70*/  @!P0 IMAD.IADD R96, R96, 0x1, -R5 ;  /* 0x0000000160608824 */ /* 0x000fe200078e0a05 */
[C---:B------:R-:W-:Y:S01]  /*1f80*/  ISETP.GT.U32.AND P0, PT, R5.reuse, R102, PT ;  /* 0x000000660500720c */ /* 0x040fe20003f04070 */
[----:B------:R-:W-:Y:S02]  /*1f90*/  IMAD.MOV R15, RZ, RZ, -R15 ;  /* 0x000000ffff0f7224 */ /* 0x000fe400078e0a0f */
[C---:B------:R-:W-:Y:S02]  /*1fa0*/  IMAD R108, R5.reuse, R13, R108 ;  /* 0x0000000d056c7224 */ /* 0x040fe400078e026c */
[----:B------:R-:W-:Y:S01]  /*1fb0*/  @!P2 IMAD.MOV R98, RZ, RZ, -R98 ;  /* 0x000000ffff62a224 */ /* 0x000fe200078e0a62 */
[C---:B------:R-:W-:Y:S01]  /*1fc0*/  ISETP.GT.U32.AND P2, PT, R5.reuse, R106, PT ;  /* 0x0000006a0500720c */ /* 0x040fe20003f44070 */
[C---:B------:R-:W-:Y:S01]  /*1fd0*/  IMAD R110, R5.reuse, R15, R110 ;  /* 0x0000000f056e7224 */ /* 0x040fe200078e026e */
[----:B------:R-:W-:Y:S01]  /*1fe0*/  LOP3.LUT R15, R6, 0xc0, RZ, 0xfc, !PT ;  /* 0x000000c0060f7812 */ /* 0x000fe200078efcff */
[----:B------:R-:W-:Y:S01]  /*1ff0*/  @!P4 IMAD.MOV R100, RZ, RZ, -R100 ;  /* 0x000000ffff64c224 */ /* 0x000fe200078e0a64 */
[C---:B------:R-:W-:Y:S01]  /*2000*/  ISETP.GT.U32.AND P4, PT, R5.reuse, R108, PT ;  /* 0x0000006c0500720c */ /* 0x040fe20003f84070 */
[--C-:B------:R-:W-:Y:S01]  /*2010*/  @!P6 IMAD.IADD R104, R104, 0x1, -R5.reuse ;  /* 0x000000016868e824 */ /* 0x100fe200078e0a05 */
[C---:B------:R-:W-:Y:S01]  /*2020*/  ISETP.GT.U32.AND P6, PT, R5.reuse, R110, PT ;  /* 0x0000006e0500720c */ /* 0x040fe20003fc4070 */
[--C-:B------:R-:W-:Y:S01]  /*2030*/  @!P0 IMAD.IADD R102, R102, 0x1, -R5.reuse ;  /* 0x0000000166668824 */ /* 0x100fe200078e0a05 */
[----:B------:R-:W-:Y:S01]  /*2040*/  ISETP.GE.AND P0, PT, R16, RZ, PT ;  /* 0x000000ff1000720c */ /* 0x000fe20003f06270 */
[----:B------:R-:W-:Y:S01]  /*2050*/  @!P5 IMAD.MOV R96, RZ, RZ, -R96 ;  /* 0x000000ffff60d224 */ /* 0x000fe200078e0a60 */
[----:B------:R-:W-:Y:S01]  /*2060*/  IABS R114, R15 ;  /* 0x0000000f00727213 */ /* 0x000fe20000000000 */
[----:B------:R-:W-:Y:S01]  /*2070*/  @!P3 IMAD.MOV R104, RZ, RZ, -R104 ;  /* 0x000000ffff68b224 */ /* 0x000fe200078e0a68 */
[----:B------:R-:W-:Y:S01]  /*2080*/  LOP3.LUT R16, R6, 0xbe, RZ, 0xfc, !PT ;  /* 0x000000be06107812 */ /* 0x000fe200078efcff */
[----:B------:R-:W-:Y:S01]  /*2090*/  @!P2 IMAD.IADD R106, R106, 0x1, -R5 ;  /* 0x000000016a6aa824 */ /* 0x000fe200078e0a05 */
[----:B------:R-:W-:Y:S01]  /*20a0*/  ISETP.GT.U32.AND P5, PT, R5, R102, PT ;  /* 0x000000660500720c */ /* 0x000fe20003fa4070 */
[----:B------:R-:W-:Y:S01]  /*20b0*/  IMAD.HI.U32 R11, R9, R114, RZ ;  /* 0x00000072090b7227 */ /* 0x000fe200078e00ff */
[----:B------:R-:W-:-:S02]  /*20c0*/  IABS R112, R16 ;  /* 0x0000001000707213 */ /* 0x000fc40000000000 */
[----:B------:R-:W-:Y:S01]  /*20d0*/  ISETP.GE.AND P2, PT, R19, RZ, PT ;  /* 0x000000ff1300720c */ /* 0x000fe20003f46270 */
[--C-:B------:R-:W-:Y:S01]  /*20e0*/  @!P4 IMAD.IADD R108, R108, 0x1, -R5.reuse ;  /* 0x000000016c6cc824 */ /* 0x100fe200078e0a05 */
[C---:B------:R-:W-:Y:S01]  /*20f0*/  ISETP.GT.U32.AND P4, PT, R5.reuse, R106, PT ;  /* 0x0000006a0500720c */ /* 0x040fe20003f84070 */
[----:B------:R-:W-:Y:S01]  /*2100*/  @!P6 IMAD.IADD R110, R110, 0x1, -R5 ;  /* 0x000000016e6ee824 */ /* 0x000fe200078e0a05 */
[----:B------:R-:W-:Y:S01]  /*2110*/  LOP3.LUT R19, R6, 0xba, RZ, 0xfc, !PT ;  /* 0x000000ba06137812 */ /* 0x000fe200078efcff */
[----:B------:R-:W-:Y:S01]  /*2120*/  IMAD.MOV R13, RZ, RZ, -R11 ;  /* 0x000000ffff0d7224 */ /* 0x000fe200078e0a0b */
[----:B------:R-:W-:Y:S01]  /*2130*/  ISETP.GT.U32.AND P6, PT, R5, R108, PT ;  /* 0x0000006c0500720c */ /* 0x000fe20003fc4070 */
[----:B------:R-:W-:Y:S01]  /*2140*/  IMAD.HI.U32 R11, R9, R112, RZ ;  /* 0x00000070090b7227 */ /* 0x000fe200078e00ff */
[----:B------:R-:W-:-:S03]  /*2150*/  IABS R118, R19 ;  /* 0x0000001300767213 */ /* 0x000fc60000000000 */
[C---:B------:R-:W-:Y:S02]  /*2160*/  IMAD R114, R5.reuse, R13, R114 ;  /* 0x0000000d05727224 */ /* 0x040fe400078e0272 */
[----:B------:R-:W-:Y:S02]  /*2170*/  IMAD.MOV R11, RZ, RZ, -R11 ;  /* 0x000000ffff0b7224 */ /* 0x000fe400078e0a0b */
[--C-:B------:R-:W-:Y:S01]  /*2180*/  @!P4 IMAD.IADD R106, R106, 0x1, -R5.reuse ;  /* 0x000000016a6ac824 */ /* 0x100fe200078e0a05 */
[C---:B------:R-:W-:Y:S01]  /*2190*/  ISETP.GT.U32.AND P4, PT, R5.reuse, R114, PT ;  /* 0x000000720500720c */ /* 0x040fe20003f84070 */
[----:B------:R-:W-:Y:S02]  /*21a0*/  IMAD R112, R5, R11, R112 ;  /* 0x0000000b05707224 */ /* 0x000fe400078e0270 */
[--C-:B------:R-:W-:Y:S01]  /*21b0*/  @!P5 IMAD.IADD R102, R102, 0x1, -R5.reuse ;  /* 0x000000016666d824 */ /* 0x100fe200078e0a05 */
[----:B------:R-:W-:Y:S01]  /*21c0*/  ISETP.GE.AND P5, PT, R17, RZ, PT ;  /* 0x000000ff1100720c */ /* 0x000fe20003fa6270 */
[----:B------:R-:W-:Y:S01]  /*21d0*/  @!P6 IMAD.IADD R108, R108, 0x1, -R5 ;  /* 0x000000016c6ce824 */ /* 0x000fe200078e0a05 */
[C---:B------:R-:W-:Y:S01]  /*21e0*/  ISETP.GT.U32.AND P6, PT, R5.reuse, R112, PT ;  /* 0x000000700500720c */ /* 0x040fe20003fc4070 */
[----:B------:R-:W-:Y:S01]  /*21f0*/  @!P1 IMAD.MOV R102, RZ, RZ, -R102 ;  /* 0x000000ffff669224 */ /* 0x000fe200078e0a66 */
[----:B------:R-:W-:Y:S01]  /*2200*/  LOP3.LUT R17, R6, 0xbc, RZ, 0xfc, !PT ;  /* 0x000000bc06117812 */ /* 0x000fe200078efcff */
[----:B------:R-:W-:Y:S01]  /*2210*/  @!P0 IMAD.MOV R106, RZ, RZ, -R106 ;  /* 0x000000ffff6a8224 */ /* 0x000fe200078e0a6a */
[----:B------:R-:W-:-:S02]  /*2220*/  ISETP.GT.U32.AND P1, PT, R5, R110, PT ;  /* 0x0000006e0500720c */ /* 0x000fc40003f24070 */
[----:B------:R-:W-:Y:S01]  /*2230*/  IABS R116, R17 ;  /* 0x0000001100747213 */ /* 0x000fe20000000000 */
[----:B------:R-:W-:Y:S01]  /*2240*/  @!P4 IMAD.IADD R114, R114, 0x1, -R5 ;  /* 0x000000017272c824 */ /* 0x000fe200078e0a05 */
[----:B------:R-:W-:Y:S02]  /*2250*/  ISETP.GE.AND P4, PT, R16, RZ, PT ;  /* 0x000000ff1000720c */ /* 0x000fe40003f86270 */
[----:B------:R-:W-:Y:S01]  /*2260*/  LOP3.LUT R16, R6, 0xb2, RZ, 0xfc, !PT ;  /* 0x000000b206107812 */ /* 0x000fe200078efcff */
[----:B------:R-:W-:-:S03]  /*2270*/  IMAD.HI.U32 R11, R9, R116, RZ ;  /* 0x00000074090b7227 */ /* 0x000fc600078e00ff */
[----:B------:R-:W-:Y:S01]  /*2280*/  IABS R124, R16 ;  /* 0x00000010007c7213 */ /* 0x000fe20000000000 */
[----:B------:R-:W-:Y:S01]  /*2290*/  @!P6 IMAD.IADD R112, R112, 0x1, -R5 ;  /* 0x000000017070e824 */ /* 0x000fe200078e0a05 */
[----:B------:R-:W-:Y:S01]  /*22a0*/  ISETP.GT.U32.AND P6, PT, R5, R114, PT ;  /* 0x000000720500720c */ /* 0x000fe20003fc4070 */
[----:B------:R-:W-:Y:S01]  /*22b0*/  IMAD.MOV R13, RZ, RZ, -R11 ;  /* 0x000000ffff0d7224 */ /* 0x000fe200078e0a0b */
[----:B------:R-:W-:Y:S01]  /*22c0*/  @!P1 IADD3 R110, R110, -R5, RZ ;  /* 0x800000056e6e9210 */ /* 0x000fe20007ffe0ff */
[----:B------:R-:W-:Y:S01]  /*22d0*/  IMAD.HI.U32 R11, R9, R118, RZ ;  /* 0x00000076090b7227 */ /* 0x000fe200078e00ff */
[----:B------:R-:W-:Y:S02]  /*22e0*/  ISETP.GT.U32.AND P0, PT, R5, R112, PT ;  /* 0x000000700500720c */ /* 0x000fe40003f04070 */
[----:B------:R-:W-:Y:S01]  /*22f0*/  ISETP.GE.AND P1, PT, R15, RZ, PT ;  /* 0x000000ff0f00720c */ /* 0x000fe20003f26270 */
[----:B------:R-:W-:Y:S01]  /*2300*/  IMAD R116, R5, R13, R116 ;  /* 0x0000000d05747224 */ /* 0x000fe200078e0274 */
[----:B------:R-:W-:Y:S01]  /*2310*/  LOP3.LUT R15, R6, 0xb4, RZ, 0xfc, !PT ;  /* 0x000000b4060f7812 */ /* 0x000fe200078efcff */
[----:B------:R-:W-:-:S02]  /*2320*/  IMAD.MOV R13, RZ, RZ, -R11 ;  /* 0x000000ffff0d7224 */ /* 0x000fc400078e0a0b */
[----:B------:R-:W-:Y:S01]  /*2330*/  IMAD.HI.U32 R11, R9, R120, RZ ;  /* 0x00000078090b7227 */ /* 0x000fe200078e00ff */
[C---:B------:R-:W-:Y:S02]  /*2340*/  ISETP.GT.U32.AND P3, PT, R5.reuse, R116, PT ;  /* 0x000000740500720c */ /* 0x040fe40003f64070 */
[----:B------:R-:W-:Y:S01]  /*2350*/  IABS R126, R15 ;  /* 0x0000000f007e7213 */ /* 0x000fe20000000000 */
[C---:B------:R-:W-:Y:S01]  /*2360*/  IMAD R118, R5.reuse, R13, R118 ;  /* 0x0000000d05767224 */ /* 0x040fe200078e0276 */
[----:B------:R-:W-:Y:S01]  /*2370*/  LOP3.LUT R13, R6, 0xb6, RZ, 0xfc, !PT ;  /* 0x000000b6060d7812 */ /* 0x000fe200078efcff */
[----:B------:R-:W-:Y:S02]  /*2380*/  @!P6 IMAD.IADD R114, R114, 0x1, -R5 ;  /* 0x000000017272e824 */ /* 0x000fe400078e0a05 */
[----:B------:R-:W-:Y:S01]  /*2390*/  IMAD.MOV R11, RZ, RZ, -R11 ;  /* 0x000000ffff0b7224 */ /* 0x000fe200078e0a0b */
[C---:B------:R-:W-:Y:S01]  /*23a0*/  ISETP.GT.U32.AND P6, PT, R5.reuse, R118, PT ;  /* 0x000000760500720c */ /* 0x040fe20003fc4070 */
[--C-:B------:R-:W-:Y:S01]  /*23b0*/  @!P0 IMAD.IADD R112, R112, 0x1, -R5.reuse ;  /* 0x0000000170708824 */ /* 0x100fe200078e0a05 */
[----:B------:R-:W-:Y:S01]  /*23c0*/  IABS R122, R13 ;  /* 0x0000000d007a7213 */ /* 0x000fe20000000000 */
[----:B------:R-:W-:Y:S01]  /*23d0*/  IMAD R120, R5, R11, R120 ;  /* 0x0000000b05787224 */ /* 0x000fe200078e0278 */
[----:B------:R-:W-:Y:S01]  /*23e0*/  ISETP.GE.AND P0, PT, R21, RZ, PT ;  /* 0x000000ff1500720c */ /* 0x000fe20003f06270 */
[----:B------:R-:W-:Y:S01]  /*23f0*/  @!P3 IMAD.IADD R116, R116, 0x1, -R5 ;  /* 0x000000017474b824 */ /* 0x000fe200078e0a05 */
[----:B------:R-:W-:Y:S01]  /*2400*/  ISETP.GE.AND P3, PT, R13, RZ, PT ;  /* 0x000000ff0d00720c */ /* 0x000fe20003f66270 */
[----:B------:R-:W-:Y:S01]  /*2410*/  IMAD.HI.U32 R11, R9, R122, RZ ;  /* 0x0000007a090b7227 */ /* 0x000fe200078e00ff */
[----:B------:R-:W-:-:S03]  /*2420*/  LOP3.LUT R21, R6, 0xa8, RZ, 0xfc, !PT ;  /* 0x000000a806157812 */ /* 0x000fc600078efcff */
[----:B------:R-:W-:Y:S01]  /*2430*/  @!P4 IMAD.MOV R112, RZ, RZ, -R112 ;  /* 0x000000ffff70c224 */ /* 0x000fe200078e0a70 */
[C---:B------:R-:W-:Y:S01]  /*2440*/  ISETP.GT.U32.AND P4, PT, R5.reuse, R120, PT ;  /* 0x000000780500720c */ /* 0x040fe20003f84070 */
[----:B------:R-:W-:Y:S01]  /*2450*/  @!P6 IMAD.IADD R118, R118, 0x1, -R5 ;  /* 0x000000017676e824 */ /* 0x000fe200078e0a05 */
[----:B------:R-:W-:Y:S01]  /*2460*/  ISETP.GT.U32.AND P6, PT, R5, R116, PT ;  /* 0x000000740500720c */ /* 0x000fe20003fc4070 */
[----:B------:R-:W-:Y:S01]  /*2470*/  @!P5 IMAD.MOV R108, RZ, RZ, -R108 ;  /* 0x000000ffff6cd224 */ /* 0x000fe200078e0a6c */
[----:B------:R-:W-:Y:S01]  /*2480*/  ISETP.GE.AND P5, PT, R17, RZ, PT ;  /* 0x000000ff1100720c */ /* 0x000fe20003fa6270 */
[----:B------:R-:W-:Y:S01]  /*2490*/  @!P1 IMAD.MOV R114, RZ, RZ, -R114 ;  /* 0x000000ffff729224 */ /* 0x000fe200078e0a72 */
[----:B------:R-:W-:Y:S01]  /*24a0*/  ISETP.GT.U32.AND P1, PT, R5, R118, PT ;  /* 0x000000760500720c */ /* 0x000fe20003f24070 */
[----:B------:R-:W-:Y:S01]  /*24b0*/  @!P2 IMAD.MOV R110, RZ, RZ, -R110 ;  /* 0x000000ffff6ea224 */ /* 0x000fe200078e0a6e */
[----:B------:R-:W-:Y:S01]  /*24c0*/  IADD3 R11, -R11, RZ, RZ ;  /* 0x000000ff0b0b7210 */ /* 0x000fe20007ffe1ff */
[----:B------:R-:W-:Y:S01]  /*24d0*/  IMAD.HI.U32 R13, R9, R124, RZ ;  /* 0x0000007c090d7227 */ /* 0x000fe200078e00ff */
[----:B------:R-:W-:-:S02]  /*24e0*/  ISETP.GE.AND P2, PT, R19, RZ, PT ;  /* 0x000000ff1300720c */ /* 0x000fc40003f46270 */
[----:B------:R-:W-:Y:S01]  /*24f0*/  LOP3.LUT R17, R6, 0xb0, RZ, 0xfc, !PT ;  /* 0x000000b006117812 */ /* 0x000fe200078efcff */
[C---:B------:R-:W-:Y:S01]  /*2500*/  IMAD R122, R5.reuse, R11, R122 ;  /* 0x0000000b057a7224 */ /* 0x040fe200078e027a */
[----:B------:R-:W-:Y:S01]  /*2510*/  IABS R136, R21 ;  /* 0x0000001500887213 */ /* 0x000fe20000000000 */
[--C-:B------:R-:W-:Y:S01]  /*2520*/  @!P6 IMAD.IADD R116, R116, 0x1, -R5.reuse ;  /* 0x000000017474e824 */ /* 0x100fe200078e0a05 */
[----:B------:R-:W-:Y:S01]  /*2530*/  IABS R128, R17 ;  /* 0x0000001100807213 */ /* 0x000fe20000000000 */
[--C-:B------:R-:W-:Y:S01]  /*2540*/  @!P4 IMAD.IADD R120, R120, 0x1, -R5.reuse ;  /* 0x000000017878c824 */ /* 0x100fe200078e0a05 */
[----:B------:R-:W-:Y:S01]  /*2550*/  ISETP.GT.U32.AND P6, PT, R5, R122, PT ;  /* 0x0000007a0500720c */ /* 0x000fe20003fc4070 */
[----:B------:R-:W-:Y:S01]  /*2560*/  IMAD.HI.U32 R11, R9, R126, RZ ;  /* 0x0000007e090b7227 */ /* 0x000fe200078e00ff */
[----:B------:R-:W-:Y:S02]  /*2570*/  ISETP.GE.AND P4, PT, R16, RZ, PT ;  /* 0x000000ff1000720c */ /* 0x000fe40003f86270 */
[----:B------:R-:W-:Y:S01]  /*2580*/  LOP3.LUT R16, R6, 0xac, RZ, 0xfc, !PT ;  /* 0x000000ac06107812 */ /* 0x000fe200078efcff */
[----:B------:R-:W-:Y:S01]  /*2590*/  @!P1 IMAD.IADD R118, R118, 0x1, -R5 ;  /* 0x0000000176769824 */ /* 0x000fe200078e0a05 */
[----:B------:R-:W-:Y:S01]  /*25a0*/  ISETP.GE.AND P1, PT, R15, RZ, PT ;  /* 0x000000ff0f00720c */ /* 0x000fe20003f26270 */
[----:B------:R-:W-:Y:S01]  /*25b0*/  @!P5 IMAD.MOV R116, RZ, RZ, -R116 ;  /* 0x000000ffff74d224 */ /* 0x000fe200078e0a74 */
[C---:B------:R-:W-:Y:S01]  /*25c0*/  ISETP.GT.U32.AND P5, PT, R5.reuse, R120, PT ;  /* 0x000000780500720c */ /* 0x040fe20003fa4070 */
[----:B------:R-:W-:Y:S01]  /*25d0*/  IMAD.MOV R15, RZ, RZ, -R11 ;  /* 0x000000ffff0f7224 */ /* 0x000fe200078e0a0b */
[----:B------:R-:W-:Y:S01]  /*25e0*/  IABS R134, R16 ;  /* 0x0000001000867213 */ /* 0x000fe20000000000 */
[----:B------:R-:W-:Y:S01]  /*25f0*/  IMAD.MOV R13, RZ, RZ, -R13 ;  /* 0x000000ffff0d7224 */ /* 0x000fe200078e0a0d */
[C---:B------:R-:W-:Y:S01]  /*2600*/  LOP3.LUT R19, R6.reuse, 0xaa, RZ, 0xfc, !PT ;  /* 0x000000aa06137812 */ /* 0x040fe200078efcff */
[C---:B------:R-:W-:Y:S01]  /*2610*/  IMAD R126, R5.reuse, R15, R126 ;  /* 0x0000000f057e7224 */ /* 0x040fe200078e027e */
[----:B------:R-:W-:Y:S01]  /*2620*/  LOP3.LUT R15, R6, 0xae, RZ, 0xfc, !PT ;  /* 0x000000ae060f7812 */ /* 0x000fe200078efcff */
[C---:B------:R-:W-:Y:S01]  /*2630*/  IMAD R124, R5.reuse, R13, R124 ;  /* 0x0000000d057c7224 */ /* 0x040fe200078e027c */
[----:B------:R-:W-:Y:S01]  /*2640*/  IABS R132, R19 ;  /* 0x0000001300847213 */ /* 0x000fe20000000000 */
[--C-:B------:R-:W-:Y:S01]  /*2650*/  @!P6 IMAD.IADD R122, R122, 0x1, -R5.reuse ;  /* 0x000000017a7ae824 */ /* 0x100fe200078e0a05 */
[----:B------:R-:W-:Y:S01]  /*2660*/  IABS R130, R15 ;  /* 0x0000000f00827213 */ /* 0x000fe20000000000 */
[----:B------:R-:W-:Y:S01]  /*2670*/  @!P2 IMAD.MOV R118, RZ, RZ, -R118 ;  /* 0x000000ffff76a224 */ /* 0x000fe200078e0a76 */
[C---:B------:R-:W-:Y:S01]  /*2680*/  ISETP.GT.U32.AND P2, PT, R5.reuse, R126, PT ;  /* 0x0000007e0500720c */ /* 0x040fe20003f44070 */
[----:B------:R-:W-:Y:S01]  /*2690*/  @!P5 IMAD.IADD R120, R120, 0x1, -R5 ;  /* 0x000000017878d824 */ /* 0x000fe200078e0a05 */
[----:B------:R-:W-:Y:S01]  /*26a0*/  ISETP.GT.U32.AND P6, PT, R5, R122, PT ;  /* 0x0000007a0500720c */ /* 0x000fe20003fc4070 */
[----:B------:R-:W-:Y:S01]  /*26b0*/  IMAD.HI.U32 R11, R9, R128, RZ ;  /* 0x00000080090b7227 */ /* 0x000fe200078e00ff */
[----:B------:R-:W-:-:S03]  /*26c0*/  ISETP.GT.U32.AND P5, PT, R5, R124, PT ;  /* 0x0000007c0500720c */ /* 0x000fc60003fa4070 */
[----:B------:R-:W-:Y:S02]  /*26d0*/  IMAD.MOV R11, RZ, RZ, -R11 ;  /* 0x000000ffff0b7224 */ /* 0x000fe400078e0a0b */
[----:B------:R-:W-:-:S04]  /*26e0*/  IMAD.HI.U32 R13, R9, R134, RZ ;  /* 0x00000086090d7227 */ /* 0x000fc800078e00ff */
[----:B------:R-:W-:Y:S02]  /*26f0*/  IMAD R128, R5, R11, R128 ;  /* 0x0000000b05807224 */ /* 0x000fe400078e0280 */
[--C-:B------:R-:W-:Y:S01]  /*2700*/  @!P2 IMAD.IADD R126, R126, 0x1, -R5.reuse ;  /* 0x000000017e7ea824 */ /* 0x100fe200078e0a05 */
[----:B------:R-:W-:Y:S01]  /*2710*/  ISETP.GE.AND P2, PT, R17, RZ, PT ;  /* 0x000000ff1100720c */ /* 0x000fe20003f46270 */
[----:B------:R-:W-:Y:S01]  /*2720*/  @!P6 IMAD.IADD R122, R122, 0x1, -R5 ;  /* 0x000000017a7ae824 */ /* 0x000fe200078e0a05 */
[----:B------:R-:W-:Y:S01]  /*2730*/  @!P5 IADD3 R124, R124, -R5, RZ ;  /* 0x800000057c7cd210 */ /* 0x000fe20007ffe0ff */
[----:B------:R-:W-:Y:S01]  /*2740*/  IMAD.HI.U32 R11, R9, R130, RZ ;  /* 0x00000082090b7227 */ /* 0x000fe200078e00ff */
[C---:B------:R-:W-:Y:S02]  /*2750*/  ISETP.GT.U32.AND P6, PT, R5.reuse, R128, PT ;  /* 0x000000800500720c */ /* 0x040fe40003fc4070 */
[----:B------:R-:W-:Y:S01]  /*2760*/  ISETP.GT.U32.AND P5, PT, R5, R126, PT ;  /* 0x0000007e0500720c */ /* 0x000fe20003fa4070 */
[----:B------:R-:W-:Y:S01]  /*2770*/  IMAD.MOV R11, RZ, RZ, -R11 ;  /* 0x000000ffff0b7224 */ /* 0x000fe200078e0a0b */
[----:B------:R-:W-:Y:S01]  /*2780*/  LOP3.LUT R17, R6, 0x96, RZ, 0xfc, !PT ;  /* 0x0000009606117812 */ /* 0x000fe200078efcff */
[----:B------:R-:W-:-:S02]  /*2790*/  IMAD.MOV R13, RZ, RZ, -R13 ;  /* 0x000000ffff0d7224 */ /* 0x000fc400078e0a0d */
[C---:B------:R-:W-:Y:S01]  /*27a0*/  IMAD R130, R5.reuse, R11, R130 ;  /* 0x0000000b05827224 */ /* 0x040fe200078e0282 */
[----:B------:R-:W-:Y:S01]  /*27b0*/  IABS R166, R17 ;  /* 0x0000001100a67213 */ /* 0x000fe20000000000 */
[----:B------:R-:W-:Y:S02]  /*27c0*/  IMAD R134, R5, R13, R134 ;  /* 0x0000000d05867224 */ /* 0x000fe400078e0286 */
[----:B------:R-:W-:-:S04]  /*27d0*/  IMAD.HI.U32 R13, R9, R136, RZ ;  /* 0x00000088090d7227 */ /* 0x000fc800078e00ff */
[--C-:B------:R-:W-:Y:S01]  /*27e0*/  @!P6 IMAD.IADD R128, R128, 0x1, -R5.reuse ;  /* 0x000000018080e824 */ /* 0x100fe200078e0a05 */
[C---:B------:R-:W-:Y:S01]  /*27f0*/  ISETP.GT.U32.AND P6, PT, R5.reuse, R124, PT ;  /* 0x0000007c0500720c */ /* 0x040fe20003fc4070 */
[----:B------:R-:W-:Y:S01]  /*2800*/  @!P5 IMAD.IADD R126, R126, 0x1, -R5 ;  /* 0x000000017e7ed824 */ /* 0x000fe200078e0a05 */
[----:B------:R-:W-:Y:S01]  /*2810*/  ISETP.GT.U32.AND P5, PT, R5, R130, PT ;  /* 0x000000820500720c */ /* 0x000fe20003fa4070 */
[----:B------:R-:W-:Y:S02]  /*2820*/  IMAD.MOV R13, RZ, RZ, -R13 ;  /* 0x000000ffff0d7224 */ /* 0x000fe400078e0a0d */
[----:B------:R-:W-:Y:S01]  /*2830*/  @!P3 IMAD.MOV R122, RZ, RZ, -R122 ;  /* 0x000000ffff7ab224 */ /* 0x000fe200078e0a7a */
[----:B------:R-:W-:Y:S01]  /*2840*/  ISETP.GE.AND P3, PT, R15, RZ, PT ;  /* 0x000000ff0f00720c */ /* 0x000fe20003f66270 */
[----:B------:R-:W-:Y:S01]  /*2850*/  IMAD R136, R5, R13, R136 ;  /* 0x0000000d05887224 */ /* 0x000fe200078e0288 */
[C---:B------:R-:W-:Y:S01]  /*2860*/  LOP3.LUT R15, R6.reuse, 0xa6, RZ, 0xfc, !PT ;  /* 0x000000a6060f7812 */ /* 0x040fe200078efcff */
[----:B------:R-:W-:Y:S01]  /*2870*/  @!P1 IMAD.MOV R126, RZ, RZ, -R126 ;  /* 0x000000ffff7e9224 */ /* 0x000fe200078e0a7e */
[----:B------:R-:W-:Y:S01]  /*2880*/  LOP3.LUT R13, R6, 0xa4, RZ, 0xfc, !PT ;  /* 0x000000a4060d7812 */ /* 0x000fe200078efcff */
[----:B------:R-:W-:Y:S01]  /*2890*/  IMAD.HI.U32 R11, R9, R132, RZ ;  /* 0x00000084090b7227 */ /* 0x000fe200078e00ff */
[----:B------:R-:W-:-:S02]  /*28a0*/  IABS R138, R15 ;  /* 0x0000000f008a7213 */ /* 0x000fc40000000000 */
[----:B------:R-:W-:Y:S01]  /*28b0*/  IABS R140, R13 ;  /* 0x0000000d008c7213 */ /* 0x000fe20000000000 */
[--C-:B------:R-:W-:Y:S01]  /*28c0*/  @!P6 IMAD.IADD R124, R124, 0x1, -R5.reuse ;  /* 0x000000017c7ce824 */ /* 0x100fe200078e0a05 */
[C---:B------:R-:W-:Y:S01]  /*28d0*/  ISETP.GT.U32.AND P6, PT, R5.reuse, R134, PT ;  /* 0x000000860500720c */ /* 0x040fe20003fc4070 */
[----:B------:R-:W-:Y:S02]  /*28e0*/  @!P5 IMAD.IADD R130, R130, 0x1, -R5 ;  /* 0x000000018282d824 */ /* 0x000fe400078e0a05 */
[----:B------:R-:W-:Y:S01]  /*28f0*/  @!P4 IMAD.MOV R124, RZ, RZ, -R124 ;  /* 0x000000ffff7cc224 */ /* 0x000fe200078e0a7c */
[C---:B------:R-:W-:Y:S01]  /*2900*/  ISETP.GT.U32.AND P4, PT, R5.reuse, R136, PT ;  /* 0x000000880500720c */ /* 0x040fe20003f84070 */
[----:B------:R-:W-:Y:S01]  /*2910*/  IMAD.MOV R11, RZ, RZ, -R11 ;  /* 0x000000ffff0b7224 */ /* 0x000fe200078e0a0b */
[C---:B------:R-:W-:Y:S01]  /*2920*/  ISETP.GT.U32.AND P1, PT, R5.reuse, R130, PT ;  /* 0x000000820500720c */ /* 0x040fe20003f24070 */
[----:B------:R-:W-:Y:S01]  /*2930*/  @!P0 IMAD.MOV R120, RZ, RZ, -R120 ;  /* 0x000000ffff788224 */ /* 0x000fe200078e0a78 */
[C---:B------:R-:W-:Y:S01]  /*2940*/  ISETP.GT.U32.AND P0, PT, R5.reuse, R128, PT ;  /* 0x000000800500720c */ /* 0x040fe20003f04070 */
[----:B------:R-:W-:-:S02]  /*2950*/  IMAD R132, R5, R11, R132 ;  /* 0x0000000b05847224 */ /* 0x000fc400078e0284 */
[----:B------:R-:W-:-:S03]  /*2960*/  IMAD.HI.U32 R11, R9, R138, RZ ;  /* 0x0000008a090b7227 */ /* 0x000fc600078e00ff */
[----:B------:R-:W-:Y:S01]  /*2970*/  ISETP.GT.U32.AND P5, PT, R5, R132, PT ;  /* 0x000000840500720c */ /* 0x000fe20003fa4070 */
[--C-:B------:R-:W-:Y:S02]  /*2980*/  @!P6 IMAD.IADD R134, R134, 0x1, -R5.reuse ;  /* 0x000000018686e824 */ /* 0x100fe400078e0a05 */
[--C-:B------:R-:W-:Y:S01]  /*2990*/  @!P4 IMAD.IADD R136, R136, 0x1, -R5.reuse ;  /* 0x000000018888c824 */ /* 0x100fe200078e0a05 */
[----:B------:R-:W-:Y:S01]  /*29a0*/  ISETP.GE.AND P4, PT, R15, RZ, PT ;  /* 0x000000ff0f00720c */ /* 0x000fe20003f86270 */
[----:B------:R-:W-:Y:S01]  /*29b0*/  @!P1 IMAD.IADD R130, R130, 0x1, -R5 ;  /* 0x0000000182829824 */ /* 0x000fe200078e0a05 */
[----:B------:R-:W-:Y:S01]  /*29c0*/  ISETP.GT.U32.AND P6, PT, R5, R134, PT ;  /* 0x000000860500720c */ /* 0x000fe20003fc4070 */
[----:B------:R-:W-:Y:S01]  /*29d0*/  IMAD.MOV R11, RZ, RZ, -R11 ;  /* 0x000000ffff0b7224 */ /* 0x000fe200078e0a0b */
[----:B------:R-:W-:Y:S01]  /*29e0*/  ISETP.GE.AND P1, PT, R21, RZ, PT ;  /* 0x000000ff1500720c */ /* 0x000fe20003f26270 */
[----:B------:R-:W-:Y:S01]  /*29f0*/  @!P3 IMAD.MOV R130, RZ, RZ, -R130 ;  /* 0x000000ffff82b224 */ /* 0x000fe200078e0a82 */
[C---:B------:R-:W-:Y:S01]  /*2a00*/  ISETP.GT.U32.AND P3, PT, R5.reuse, R136, PT ;  /* 0x000000880500720c */ /* 0x040fe20003f64070 */
[----:B------:R-:W-:Y:S01]  /*2a10*/  IMAD R138, R5, R11, R138 ;  /* 0x0000000b058a7224 */ /* 0x000fe200078e028a */
[----:B------:R-:W-:Y:S01]  /*2a20*/  LOP3.LUT R15, R6, 0x9e, RZ, 0xfc, !PT ;  /* 0x0000009e060f7812 */ /* 0x000fe200078efcff */
[----:B------:R-:W-:Y:S01]  /*2a30*/  IMAD.HI.U32 R11, R9, R140, RZ ;  /* 0x0000008c090b7227 */ /* 0x000fe200078e00ff */
[----:B------:R-:W-:-:S02]  /*2a40*/  @!P5 IADD3 R132, R132, -R5, RZ ;  /* 0x800000058484d210 */ /* 0x000fc40007ffe0ff */
[----:B------:R-:W-:Y:S01]  /*2a50*/  IABS R144, R15 ;  /* 0x0000000f00907213 */ /* 0x000fe20000000000 */
[----:B------:R-:W-:Y:S01]  /*2a60*/  IMAD.MOV R11, RZ, RZ, -R11 ;  /* 0x000000ffff0b7224 */ /* 0x000fe200078e0a0b */
[C---:B------:R-:W-:Y:S01]  /*2a70*/  ISETP.GT.U32.AND P5, PT, R5.reuse, R132, PT ;  /* 0x000000840500720c */ /* 0x040fe20003fa4070 */
[--C-:B------:R-:W-:Y:S01]  /*2a80*/  @!P6 IMAD.IADD R134, R134, 0x1, -R5.reuse ;  /* 0x000000018686e824 */ /* 0x100fe200078e0a05 */
[C---:B------:R-:W-:Y:S01]  /*2a90*/  ISETP.GT.U32.AND P6, PT, R5.reuse, R138, PT ;  /* 0x0000008a0500720c */ /* 0x040fe20003fc4070 */
[C---:B------:R-:W-:Y:S01]  /*2aa0*/  IMAD R140, R5.reuse, R11, R140 ;  /* 0x0000000b058c7224 */ /* 0x040fe200078e028c */
[----:B------:R-:W-:Y:S01]  /*2ab0*/  LOP3.LUT R11, R6, 0xa2, RZ, 0xfc, !PT ;  /* 0x000000a2060b7812 */ /* 0x000fe200078efcff */
[--C-:B------:R-:W-:Y:S01]  /*2ac0*/  @!P3 IMAD.IADD R136, R136, 0x1, -R5.reuse ;  /* 0x000000018888b824 */ /* 0x100fe200078e0a05 */
[----:B------:R-:W-:Y:S01]  /*2ad0*/  LOP3.LUT R21, R6, 0x92, RZ, 0xfc, !PT ;  /* 0x0000009206157812 */ /* 0x000fe200078efcff */
[--C-:B------:R-:W-:Y:S01]  /*2ae0*/  @!P0 IMAD.IADD R128, R128, 0x1, -R5.reuse ;  /* 0x0000000180808824 */ /* 0x100fe200078e0a05 */
[----:B------:R-:W-:Y:S01]  /*2af0*/  ISETP.GT.U32.AND P3, PT, R5, R140, PT ;  /* 0x0000008c0500720c */ /* 0x000fe20003f64070 */
[----:B------:R-:W-:Y:S01]  /*2b00*/  @!P1 IMAD.MOV R136, RZ, RZ, -R136 ;  /* 0x000000ffff889224 */ /* 0x000fe200078e0a88 */
[----:B------:R-:W-:Y:S01]  /*2b10*/  ISETP.GE.AND P0, PT, R16, RZ, PT ;  /* 0x000000ff1000720c */ /* 0x000fe20003f06270 */
[----:B------:R-:W-:Y:S01]  /*2b20*/  @!P2 IMAD.MOV R128, RZ, RZ, -R128 ;  /* 0x000000ffff80a224 */ /* 0x000fe200078e0a80 */
[----:B------:R-:W-:Y:S01]  /*2b30*/  ISETP.GE.AND P2, PT, R19, RZ, PT ;  /* 0x000000ff1300720c */ /* 0x000fe20003f46270 */
[--C-:B------:R-:W-:Y:S01]  /*2b40*/  @!P5 IMAD.IADD R132, R132, 0x1, -R5.reuse ;  /* 0x000000018484d824 */ /* 0x100fe200078e0a05 */
[----:B------:R-:W-:Y:S01]  /*2b50*/  IABS R142, R11 ;  /* 0x0000000b008e7213 */ /* 0x000fe20000000000 */
[----:B------:R-:W-:Y:S01]  /*2b60*/  @!P6 IMAD.IADD R138, R138, 0x1, -R5 ;  /* 0x000000018a8ae824 */ /* 0x000fe200078e0a05 */
[----:B------:R-:W-:-:S02]  /*2b70*/  ISETP.GE.AND P5, PT, R13, RZ, PT ;  /* 0x000000ff0d00720c */ /* 0x000fc40003fa6270 */
[----:B------:R-:W-:Y:S02]  /*2b80*/  LOP3.LUT R13, R6, 0xa0, RZ, 0xfc, !PT ;  /* 0x000000a0060d7812 */ /* 0x000fe400078efcff */
[----:B------:R-:W-:Y:S01]  /*2b90*/  ISETP.GT.U32.AND P6, PT, R5, R138, PT ;  /* 0x0000008a0500720c */ /* 0x000fe20003fc4070 */
[----:B------:R-:W-:Y:S01]  /*2ba0*/  @!P3 IMAD.IADD R140, R140, 0x1, -R5 ;  /* 0x000000018c8cb824 */ /* 0x000fe200078e0a05 */
[----:B------:R-:W-:Y:S01]  /*2bb0*/  ISETP.GE.AND P1, PT, R15, RZ, PT ;  /* 0x000000ff0f00720c */ /* 0x000fe20003f26270 */
[----:B------:R-:W-:Y:S01]  /*2bc0*/  @!P0 IMAD.MOV R134, RZ, RZ, -R134 ;  /* 0x000000ffff868224 */ /* 0x000fe200078e0a86 */
[----:B------:R-:W-:Y:S01]  /*2bd0*/  ISETP.GE.AND P0, PT, R11, RZ, PT ;  /* 0x000000ff0b00720c */ /* 0x000fe20003f06270 */
[----:B------:R-:W-:Y:S01]  /*2be0*/  IMAD.HI.U32 R11, R9, R142, RZ ;  /* 0x0000008e090b7227 */ /* 0x000fe200078e00ff */
[----:B------:R-:W-:Y:S02]  /*2bf0*/  ISETP.GT.U32.AND P3, PT, R5, R140, PT ;  /* 0x0000008c0500720c */ /* 0x000fe40003f64070 */
[----:B------:R-:W-:Y:S01]  /*2c00*/  IABS R158, R13 ;  /* 0x0000000d009e7213 */ /* 0x000fe20000000000 */
[----:B------:R-:W-:Y:S01]  /*2c10*/  @!P2 IMAD.MOV R132, RZ, RZ, -R132 ;  /* 0x000000ffff84a224 */ /* 0x000fe200078e0a84 */
[----:B------:R-:W-:Y:S01]  /*2c20*/  ISETP.GE.AND P2, PT, R13, RZ, PT ;  /* 0x000000ff0d00720c */ /* 0x000fe20003f46270 */
[----:B------:R-:W-:Y:S01]  /*2c30*/  IMAD.HI.U32 R13, R9, R144, RZ ;  /* 0x00000090090d7227 */ /* 0x000fe200078e00ff */
[----:B------:R-:W-:-:S02]  /*2c40*/  IADD3 R15, -R11, RZ, RZ ;  /* 0x000000ff0b0f7210 */ /* 0x000fc40007ffe1ff */
[----:B------:R-:W-:Y:S01]  /*2c50*/  LOP3.LUT R16, R6, 0x9c, RZ, 0xfc, !PT ;  /* 0x0000009c06107812 */ /* 0x000fe200078efcff */
[----:B------:R-:W-:Y:S01]  /*2c60*/  @!P6 IMAD.IADD R138, R138, 0x1, -R5 ;  /* 0x000000018a8ae824 */ /* 0x000fe200078e0a05 */
[----:B------:R-:W-:Y:S01]  /*2c70*/  LOP3.LUT R19, R6, 0x94, RZ, 0xfc, !PT ;  /* 0x0000009406137812 */ /* 0x000fe200078efcff */
[C---:B------:R-:W-:Y:S01]  /*2c80*/  IMAD R142, R5.reuse, R15, R142 ;  /* 0x0000000f058e7224 */ /* 0x040fe200078e028e */
[----:B------:R-:W-:Y:S01]  /*2c90*/  ISETP.GE.AND P6, PT, R16, RZ, PT ;  /* 0x000000ff1000720c */ /* 0x000fe20003fc6270 */
[----:B------:R-:W-:Y:S01]  /*2ca0*/  IMAD.MOV R13, RZ, RZ, -R13 ;  /* 0x000000ffff0d7224 */ /* 0x000fe200078e0a0d */
[----:B------:R-:W-:Y:S01]  /*2cb0*/  IABS R160, R16 ;  /* 0x0000001000a07213 */ /* 0x000fe20000000000 */
[----:B------:R-:W-:Y:S01]  /*2cc0*/  @!P4 IMAD.MOV R138, RZ, RZ, -R138 ;  /* 0x000000ffff8ac224 */ /* 0x000fe200078e0a8a */
[C---:B------:R-:W-:Y:S01]  /*2cd0*/  ISETP.GT.U32.AND P4, PT, R5.reuse, R142, PT ;  /* 0x0000008e0500720c */ /* 0x040fe20003f84070 */
[----:B------:R-:W-:Y:S01]  /*2ce0*/  @!P3 IMAD.IADD R140, R140, 0x1, -R5 ;  /* 0x000000018c8cb824 */ /* 0x000fe200078e0a05 */
[----:B------:R-:W-:Y:S01]  /*2cf0*/  LOP3.LUT R16, R6, 0x98, RZ, 0xfc, !PT ;  /* 0x0000009806107812 */ /* 0x000fe200078efcff */
[----:B------:R-:W-:Y:S01]  /*2d00*/  IMAD R144, R5, R13, R144 ;  /* 0x0000000d05907224 */ /* 0x000fe200078e0290 */
[----:B------:R-:W-:Y:S01]  /*2d10*/  IABS R168, R19 ;  /* 0x0000001300a87213 */ /* 0x000fe20000000000 */
[----:B------:R-:W-:Y:S01]  /*2d20*/  @!P5 IMAD.MOV R140, RZ, RZ, -R140 ;  /* 0x000000ffff8cd224 */ /* 0x000fe200078e0a8c */
[----:B------:R-:W-:Y:S01]  /*2d30*/  IABS R164, R16 ;  /* 0x0000001000a47213 */ /* 0x000fe20000000000 */
[----:B------:R-:W-:Y:S01]  /*2d40*/  IMAD.HI.U32 R11, R9, R158, RZ ;  /* 0x0000009e090b7227 */ /* 0x000fe200078e00ff */
[----:B------:R-:W-:-:S02]  /*2d50*/  ISETP.GT.U32.AND P5, PT, R5, R144, PT ;  /* 0x000000900500720c */ /* 0x000fc40003fa4070 */
[----:B------:R-:W-:Y:S01]  /*2d60*/  IABS R170, R21 ;  /* 0x0000001500aa7213 */ /* 0x000fe20000000000 */
[----:B------:R-:W-:Y:S02]  /*2d70*/  IMAD.MOV R15, RZ, RZ, -R11 ;  /* 0x000000ffff0f7224 */ /* 0x000fe400078e0a0b */
[--C-:B------:R-:W-:Y:S02]  /*2d80*/  @!P4 IMAD.IADD R142, R142, 0x1, -R5.reuse ;  /* 0x000000018e8ec824 */ /* 0x100fe400078e0a05 */
[----:B------:R-:W-:Y:S01]  /*2d90*/  IMAD R158, R5, R15, R158 ;  /* 0x0000000f059e7224 */ /* 0x000fe200078e029e */
[----:B------:R-:W-:Y:S01]  /*2da0*/  LOP3.LUT R15, R6, 0x9a, RZ, 0xfc, !PT ;  /* 0x0000009a060f7812 */ /* 0x000fe200078efcff */
[----:B------:R-:W-:Y:S01]  /*2db0*/  IMAD.HI.U32 R11, R9, R160, RZ ;  /* 0x000000a0090b7227 */ /* 0x000fe200078e00ff */
[C---:B------:R-:W-:Y:S02]  /*2dc0*/  ISETP.GT.U32.AND P4, PT, R5.reuse, R142, PT ;  /* 0x0000008e0500720c */ /* 0x040fe40003f84070 */
[----:B------:R-:W-:Y:S01]  /*2dd0*/  ISETP.GT.U32.AND P3, PT, R5, R158, PT ;  /* 0x0000009e0500720c */ /* 0x000fe20003f64070 */
[----:B------:R-:W-:Y:S01]  /*2de0*/  @!P5 IMAD.IADD R144, R144, 0x1, -R5 ;  /* 0x000000019090d824 */ /* 0x000fe200078e0a05 */
[----:B------:R-:W-:Y:S01]  /*2df0*/  IABS R162, R15 ;  /* 0x0000000f00a27213 */ /* 0x000fe20000000000 */
[----:B------:R-:W-:-:S02]  /*2e00*/  IMAD.MOV R11, RZ, RZ, -R11 ;  /* 0x000000ffff0b7224 */ /* 0x000fc400078e0a0b */
[----:B------:R-:W-:Y:S01]  /*2e10*/  IMAD.HI.U32 R13, R9, R164, RZ ;  /* 0x000000a4090d7227 */ /* 0x000fe200078e00ff */
[----:B------:R-:W-:-:S03]  /*2e20*/  ISETP.GT.U32.AND P5, PT, R5, R144, PT ;  /* 0x000000900500720c */ /* 0x000fc60003fa4070 */
[C---:B------:R-:W-:Y:S02]  /*2e30*/  IMAD R160, R5.reuse, R11, R160 ;  /* 0x0000000b05a07224 */ /* 0x040fe400078e02a0 */
[----:B------:R-:W-:Y:S02]  /*2e40*/  IMAD.MOV R13, RZ, RZ, -R13 ;  /* 0x000000ffff0d7224 */ /* 0x000fe400078e0a0d */
[--C-:B------:R-:W-:Y:S02]  /*2e50*/  @!P3 IMAD.IADD R158, R158, 0x1, -R5.reuse ;  /* 0x000000019e9eb824 */ /* 0x100fe400078e0a05 */
[--C-:B------:R-:W-:Y:S01]  /*2e60*/  @!P4 IMAD.IADD R142, R142, 0x1, -R5.reuse ;  /* 0x000000018e8ec824 */ /* 0x100fe200078e0a05 */
[C---:B------:R-:W-:Y:S01]  /*2e70*/  ISETP.GT.U32.AND P4, PT, R5.reuse, R160, PT ;  /* 0x000000a00500720c */ /* 0x040fe20003f84070 */
[C---:B------:R-:W-:Y:S01]  /*2e80*/  IMAD R164, R5.reuse, R13, R164 ;  /* 0x0000000d05a47224 */ /* 0x040fe200078e02a4 */
[----:B------:R-:W-:Y:S01]  /*2e90*/  ISETP.GT.U32.AND P3, PT, R5, R158, PT ;  /* 0x0000009e0500720c */ /* 0x000fe20003f64070 */
[----:B------:R-:W-:-:S02]  /*2ea0*/  @!P5 IMAD.IADD R144, R144, 0x1, -R5 ;  /* 0x000000019090d824 */ /* 0x000fc400078e0a05 */
[----:B------:R-:W-:Y:S01]  /*2eb0*/  IMAD.HI.U32 R11, R9, R162, RZ ;  /* 0x000000a2090b7227 */ /* 0x000fe200078e00ff */
[----:B------:R-:W-:-:S03]  /*2ec0*/  ISETP.GT.U32.AND P5, PT, R5, R164, PT ;  /* 0x000000a40500720c */ /* 0x000fc60003fa4070 */
[----:B------:R-:W-:Y:S02]  /*2ed0*/  IMAD.MOV R11, RZ, RZ, -R11 ;  /* 0x000000ffff0b7224 */ /* 0x000fe400078e0a0b */
[----:B------:R-:W-:Y:S02]  /*2ee0*/  @!P0 IMAD.MOV R142, RZ, RZ, -R142 ;  /* 0x000000ffff8e8224 */ /* 0x000fe400078e0a8e */
[----:B------:R-:W-:Y:S01]  /*2ef0*/  IMAD R162, R5, R11, R162 ;  /* 0x0000000b05a27224 */ /* 0x000fe200078e02a2 */
[----:B------:R-:W-:Y:S01]  /*2f00*/  @!P4 IADD3 R160, R160, -R5, RZ ;  /* 0x80000005a0a0c210 */ /* 0x000fe20007ffe0ff */
[----:B------:R-:W-:Y:S01]  /*2f10*/  IMAD.HI.U32 R11, R9, R166, RZ ;  /* 0x000000a6090b7227 */ /* 0x000fe200078e00ff */
[----:B------:R-:W-:Y:S02]  /*2f20*/  ISETP.GE.AND P4, PT, R15, RZ, PT ;  /* 0x000000ff0f00720c */ /* 0x000fe40003f86270 */
[C---:B------:R-:W-:Y:S01]  /*2f30*/  ISETP.GT.U32.AND P0, PT, R5.reuse, R160, PT ;  /* 0x000000a00500720c */ /* 0x040fe20003f04070 */
[--C-:B------:R-:W-:Y:S01]  /*2f40*/  @!P3 IMAD.IADD R158, R158, 0x1, -R5.reuse ;  /* 0x000000019e9eb824 */ /* 0x100fe200078e0a05 */
[----:B------:R-:W-:Y:S01]  /*2f50*/  ISETP.GT.U32.AND P3, PT, R5, R162, PT ;  /* 0x000000a20500720c */ /* 0x000fe20003f64070 */
[----:B------:R-:W-:Y:S01]  /*2f60*/  @!P5 IMAD.IADD R164, R164, 0x1, -R5 ;  /* 0x00000001a4a4d824 */ /* 0x000fe200078e0a05 */
[----:B------:R-:W-:Y:S01]  /*2f70*/  LOP3.LUT R15, R6, 0x90, RZ, 0xfc, !PT ;  /* 0x00000090060f7812 */ /* 0x000fe200078efcff */
[----:B------:R-:W-:-:S02]  /*2f80*/  IMAD.MOV R11, RZ, RZ, -R11 ;  /* 0x000000ffff0b7224 */ /* 0x000fc400078e0a0b */
[----:B------:R-:W-:Y:S01]  /*2f90*/  IMAD.HI.U32 R13, R9, R168, RZ ;  /* 0x000000a8090d7227 */ /* 0x000fe200078e00ff */
[C---:B------:R-:W-:Y:S02]  /*2fa0*/  ISETP.GT.U32.AND P5, PT, R5.reuse, R164, PT ;  /* 0x000000a40500720c */ /* 0x040fe40003fa4070 */
[----:B------:R-:W-:Y:S01]  /*2fb0*/  IABS R172, R15 ;  /* 0x0000000f00ac7213 */ /* 0x000fe20000000000 */
[----:B------:R-:W-:Y:S02]  /*2fc0*/  IMAD R166, R5, R11, R166 ;  /* 0x0000000b05a67224 */ /* 0x000fe400078e02a6 */
[----:B------:R-:W-:-:S04]  /*2fd0*/  IMAD.HI.U32 R11, R9, R170, RZ ;  /* 0x000000aa090b7227 */ /* 0x000fc800078e00ff */
[----:B------:R-:W-:Y:S02]  /*2fe0*/  IMAD.MOV R13, RZ, RZ, -R13 ;  /* 0x000000ffff0d7224 */ /* 0x000fe400078e0a0d */
[----:B------:R-:W-:Y:S02]  /*2ff0*/  IMAD.MOV R11, RZ, RZ, -R11 ;  /* 0x000000ffff0b7224 */ /* 0x000fe400078e0a0b */
[C---:B------:R-:W-:Y:S02]  /*3000*/  IMAD R168, R5.reuse, R13, R168 ;  /* 0x0000000d05a87224 */ /* 0x040fe400078e02a8 */
[--C-:B------:R-:W-:Y:S01]  /*3010*/  @!P0 IMAD.IADD R160, R160, 0x1, -R5.reuse ;  /* 0x00000001a0a08824 */ /* 0x100fe200078e0a05 */
[C---:B------:R-:W-:Y:S01]  /*3020*/  ISETP.GT.U32.AND P0, PT, R5.reuse, R166, PT ;  /* 0x000000a60500720c */ /* 0x040fe20003f04070 */
[--C-:B------:R-:W-:Y:S01]  /*3030*/  @!P3 IMAD.IADD R162, R162, 0x1, -R5.reuse ;  /* 0x00000001a2a2b824 */ /* 0x100fe200078e0a05 */
[----:B------:R-:W-:Y:S01]  /*3040*/  ISETP.GE.AND P3, PT, R16, RZ, PT ;  /* 0x000000ff1000720c */ /* 0x000fe20003f66270 */
[C---:B------:R-:W-:Y:S01]  /*3050*/  IMAD R170, R5.reuse, R11, R170 ;  /* 0x0000000b05aa7224 */ /* 0x040fe200078e02aa */
[----:B------:R-:W-:Y:S01]  /*3060*/  LOP3.LUT R16, R6, 0x8e, RZ, 0xfc, !PT ;  /* 0x0000008e06107812 */ /* 0x000fe200078efcff */
[----:B------:R-:W-:Y:S01]  /*3070*/  @!P6 IMAD.MOV R160, RZ, RZ, -R160 ;  /* 0x000000ffffa0e224 */ /* 0x000fe200078e0aa0 */
[C---:B------:R-:W-:Y:S01]  /*3080*/  ISETP.GT.U32.AND P6, PT, R5.reuse, R168, PT ;  /* 0x000000a80500720c */ /* 0x040fe20003fc4070 */
[----:B------:R-:W-:Y:S01]  /*3090*/  @!P2 IMAD.MOV R158, RZ, RZ, -R158 ;  /* 0x000000ffff9ea224 */ /* 0x000fe200078e0a9e */
[C---:B------:R-:W-:Y:S01]  /*30a0*/  ISETP.GT.U32.AND P2, PT, R5.reuse, R162, PT ;  /* 0x000000a20500720c */ /* 0x040fe20003f44070 */
[----:B------:R-:W-:Y:S01]  /*30b0*/  @!P5 IMAD.IADD R164, R164, 0x1, -R5 ;  /* 0x00000001a4a4d824 */ /* 0x000fe200078e0a05 */
[----:B------:R-:W-:Y:S01]  /*30c0*/  ISETP.GT.U32.AND P5, PT, R5, R170, PT ;  /* 0x000000aa0500720c */ /* 0x000fe20003fa4070 */
[----:B------:R-:W-:Y:S01]  /*30d0*/  IMAD.HI.U32 R11, R9, R172, RZ ;  /* 0x000000ac090b7227 */ /* 0x000fe200078e00ff */
[----:B------:R-:W-:-:S03]  /*30e0*/  IABS R174, R16 ;  /* 0x0000001000ae7213 */ /* 0x000fc60000000000 */
[--C-:B------:R-:W-:Y:S01]  /*30f0*/  @!P0 IMAD.IADD R166, R166, 0x1, -R5.reuse ;  /* 0x00000001a6a68824 */ /* 0x100fe200078e0a05 */
[----:B------:R-:W-:Y:S01]  /*3100*/  IADD3 R13, -R11, RZ, RZ ;  /* 0x000000ff0b0d7210 */ /* 0x000fe20007ffe1ff */
[----:B------:R-:W-:Y:S01]  /*3110*/  IMAD.HI.U32 R11, R9, R174, RZ ;  /* 0x000000ae090b7227 */ /* 0x000fe200078e00ff */
[----:B------:R-:W-:Y:S02]  /*3120*/  ISETP.GE.AND P0, PT, R21, RZ, PT ;  /* 0x000000ff1500720c */ /* 0x000fe40003f06270 */
[----:B------:R-:W-:Y:S01]  /*3130*/  LOP3.LUT R21, R6, 0x78, RZ, 0xfc, !PT ;  /* 0x0000007806157812 */ /* 0x000fe200078efcff */
[--C-:B------:R-:W-:Y:S01]  /*3140*/  @!P6 IMAD.IADD R168, R168, 0x1, -R5.reuse ;  /* 0x00000001a8a8e824 */ /* 0x100fe200078e0a05 */
[----:B------:R-:W-:Y:S01]  /*3150*/  ISETP.GT.U32.AND P6, PT, R5, R166, PT ;  /* 0x000000a60500720c */ /* 0x000fe20003fc4070 */
[--C-:B------:R-:W-:Y:S01]  /*3160*/  @!P2 IMAD.IADD R162, R162, 0x1, -R5.reuse ;  /* 0x00000001a2a2a824 */ /* 0x100fe200078e0a05 */
[----:B------:R-:W-:Y:S01]  /*3170*/  ISETP.GE.AND P2, PT, R19, RZ, PT ;  /* 0x000000ff1300720c */ /* 0x000fe20003f46270 */
[----:B------:R-:W-:Y:S01]  /*3180*/  @!P5 IMAD.IADD R170, R170, 0x1, -R5 ;  /* 0x00000001aaaad824 */ /* 0x000fe200078e0a05 */
[C---:B------:R-:W-:Y:S01]  /*3190*/  ISETP.GT.U32.AND P5, PT, R5.reuse, R168, PT ;  /* 0x000000a80500720c */ /* 0x040fe20003fa4070 */
[----:B------:R-:W-:Y:S01]  /*31a0*/  @!P4 IMAD.MOV R162, RZ, RZ, -R162 ;  /* 0x000000ffffa2c224 */ /* 0x000fe200078e0aa2 */
[----:B------:R-:W-:Y:S01]  /*31b0*/  LOP3.LUT R19, R6, 0x8a, RZ, 0xfc, !PT ;  /* 0x0000008a06137812 */ /* 0x000fe200078efcff */
[C---:B------:R-:W-:Y:S01]  /*31c0*/  IMAD R172, R5.reuse, R13, R172 ;  /* 0x0000000d05ac7224 */ /* 0x040fe200078e02ac */
[----:B------:R-:W-:Y:S01]  /*31d0*/  ISETP.GT.U32.AND P4, PT, R5, R170, PT ;  /* 0x000000aa0500720c */ /* 0x000fe20003f84070 */
[----:B------:R-:W-:Y:S01]  /*31e0*/  IMAD.MOV R11, RZ, RZ, -R11 ;  /* 0x000000ffff0b7224 */ /* 0x000fe200078e0a0b */
[----:B------:R-:W-:Y:S01]  /*31f0*/  IABS R178, R19 ;  /* 0x0000001300b27213 */ /* 0x000fe20000000000 */
[----:B------:R-:W-:Y:S01]  /*3200*/  @!P1 IMAD.MOV R144, RZ, RZ, -R144 ;  /* 0x000000ffff909224 */ /* 0x000fe200078e0a90 */
[----:B------:R-:W-:Y:S01]  /*3210*/  ISETP.GE.AND P1, PT, R17, RZ, PT ;  /* 0x000000ff1100720c */ /* 0x000fe20003f26270 */
[--C-:B------:R-:W-:Y:S01]  /*3220*/  @!P6 IMAD.IADD R166, R166, 0x1, -R5.reuse ;  /* 0x00000001a6a6e824 */ /* 0x100fe200078e0a05 */
[C---:B------:R-:W-:Y:S01]  /*3230*/  ISETP.GT.U32.AND P6, PT, R5.reuse, R172, PT ;  /* 0x000000ac0500720c */ /* 0x040fe20003fc4070 */
[----:B------:R-:W-:Y:S01]  /*3240*/  IMAD R174, R5, R11, R174 ;  /* 0x0000000b05ae7224 */ /* 0x000fe200078e02ae */
[----:B------:R-:W-:Y:S01]  /*3250*/  LOP3.LUT R17, R6, 0x8c, RZ, 0xfc, !PT ;  /* 0x0000008c06117812 */ /* 0x000fe200078efcff */
[----:B------:R-:W-:Y:S01]  /*3260*/  @!P5 IMAD.IADD R168, R168, 0x1, -R5 ;  /* 0x00000001a8a8d824 */ /* 0x000fe200078e0a05 */
[----:B------:R-:W-:Y:S01]  /*3270*/  ISETP.GE.AND P5, PT, R15, RZ, PT ;  /* 0x000000ff0f00720c */ /* 0x000fe20003fa6270 */
[----:B------:R-:W-:Y:S01]  /*3280*/  IMAD.HI.U32 R13, R9, R178, RZ ;  /* 0x000000b2090d7227 */ /* 0x000fe200078e00ff */
[----:B------:R-:W-:-:S02]  /*3290*/  IABS R176, R17 ;  /* 0x0000001100b07213 */ /* 0x000fc40000000000 */
[----:B------:R-:W-:Y:S01]  /*32a0*/  LOP3.LUT R15, R6, 0x88, RZ, 0xfc, !PT ;  /* 0x00000088060f7812 */ /* 0x000fe200078efcff */
[--C-:B------:R-:W-:Y:S01]  /*32b0*/  @!P4 IMAD.IADD R170, R170, 0x1, -R5.reuse ;  /* 0x00000001aaaac824 */ /* 0x100fe200078e0a05 */
[----:B------:R-:W-:Y:S01]  /*32c0*/  ISETP.GT.U32.AND P4, PT, R5, R174, PT ;  /* 0x000000ae0500720c */ /* 0x000fe20003f84070 */
[----:B------:R-:W-:Y:S01]  /*32d0*/  IMAD.HI.U32 R11, R9, R176, RZ ;  /* 0x000000b0090b7227 */ /* 0x000fe200078e00ff */
[----:B------:R-:W-:Y:S02]  /*32e0*/  IABS R180, R15 ;  /* 0x0000000f00b47213 */ /* 0x000fe40000000000 */
[----:B------:R-:W-:Y:S01]  /*32f0*/  IABS R196, R21 ;  /* 0x0000001500c47213 */ /* 0x000fe20000000000 */
[----:B------:R-:W-:Y:S01]  /*3300*/  @!P6 IMAD.IADD R172, R172, 0x1, -R5 ;  /* 0x00000001acace824 */ /* 0x000fe200078e0a05 */
[----:B------:R-:W-:Y:S01]  /*3310*/  ISETP.GE.AND P6, PT, R16, RZ, PT ;  /* 0x000000ff1000720c */ /* 0x000fe20003fc6270 */
[----:B------:R-:W-:Y:S01]  /*3320*/  @!P3 IMAD.MOV R164, RZ, RZ, -R164 ;  /* 0x000000ffffa4b224 */ /* 0x000fe200078e0aa4 */
[----:B------:R-:W-:Y:S01]  /*3330*/  LOP3.LUT R16, R6, 0x86, RZ, 0xfc, !PT ;  /* 0x0000008606107812 */ /* 0x000fe200078efcff */
[----:B------:R-:W-:Y:S01]  /*3340*/  IMAD.MOV R13, RZ, RZ, -R13 ;  /* 0x000000ffff0d7224 */ /* 0x000fe200078e0a0d */
[----:B------:R-:W-:Y:S01]  /*3350*/  ISETP.GT.U32.AND P3, PT, R5, R172, PT ;  /* 0x000000ac0500720c */ /* 0x000fe20003f64070 */
[----:B------:R-:W-:Y:S01]  /*3360*/  IMAD.MOV R11, RZ, RZ, -R11 ;  /* 0x000000ffff0b7224 */ /* 0x000fe200078e0a0b */
[----:B------:R-:W-:Y:S01]  /*3370*/  IABS R182, R16 ;  /* 0x0000001000b67213 */ /* 0x000fe20000000000 */
[----:B------:R-:W-:-:S02]  /*3380*/  @!P4 IMAD.IADD R174, R174, 0x1, -R5 ;  /* 0x00000001aeaec824 */ /* 0x000fc400078e0a05 */
[C---:B------:R-:W-:Y:S02]  /*3390*/  IMAD R178, R5.reuse, R13, R178 ;  /* 0x0000000d05b27224 */ /* 0x040fe400078e02b2 */
[C---:B------:R-:W-:Y:S01]  /*33a0*/  IMAD R176, R5.reuse, R11, R176 ;  /* 0x0000000b05b07224 */ /* 0x040fe200078e02b0 */
[----:B------:R-:W-:Y:S01]  /*33b0*/  ISETP.GT.U32.AND P4, PT, R5, R174, PT ;  /* 0x000000ae0500720c */ /* 0x000fe20003f84070 */
[----:B------:R-:W-:-:S04]  /*33c0*/  IMAD.HI.U32 R11, R9, R180, RZ ;  /* 0x000000b4090b7227 */ /* 0x000fc800078e00ff */
[----:B------:R-:W-:Y:S01]  /*33d0*/  @!P2 IMAD.MOV R168, RZ, RZ, -R168 ;  /* 0x000000ffffa8a224 */ /* 0x000fe200078e0aa8 */
[----:B------:R-:W-:Y:S01]  /*33e0*/  ISETP.GT.U32.AND P2, PT, R5, R178, PT ;  /* 0x000000b20500720c */ /* 0x000fe20003f44070 */
[----:B------:R-:W-:Y:S01]  /*33f0*/  IMAD.HI.U32 R13, R9, R182, RZ ;  /* 0x000000b6090d7227 */ /* 0x000fe200078e00ff */
[----:B------:R-:W-:Y:S02]  /*3400*/  @!P3 IADD3 R172, R172, -R5, RZ ;  /* 0x80000005acacb210 */ /* 0x000fe40007ffe0ff */
[----:B------:R-:W-:Y:S01]  /*3410*/  ISETP.GE.AND P3, PT, R19, RZ, PT ;  /* 0x000000ff1300720c */ /* 0x000fe20003f66270 */
[----:B------:R-:W-:Y:S01]  /*3420*/  IMAD.MOV R11, RZ, RZ, -R11 ;  /* 0x000000ffff0b7224 */ /* 0x000fe200078e0a0b */
[----:B------:R-:W-:Y:S01]  /*3430*/  LOP3.LUT R19, R6, 0x7a, RZ, 0xfc, !PT ;  /* 0x0000007a06137812 */ /* 0x000fe200078efcff */
[----:B------:R-:W-:Y:S02]  /*3440*/  IMAD.MOV R13, RZ, RZ, -R13 ;  /* 0x000000ffff0d7224 */ /* 0x000fe400078e0a0d */
[C---:B------:R-:W-:Y:S01]  /*3450*/  IMAD R180, R5.reuse, R11, R180 ;  /* 0x0000000b05b47224 */ /* 0x040fe200078e02b4 */
[----:B------:R-:W-:Y:S01]  /*3460*/  IABS R194, R19 ;  /* 0x0000001300c27213 */ /* 0x000fe20000000000 */
[----:B------:R-:W-:Y:S01]  /*3470*/  @!P1 IMAD.MOV R166, RZ, RZ, -R166 ;  /* 0x000000ffffa69224 */ /* 0x000fe200078e0aa6 */
[----:B------:R-:W-:Y:S01]  /*3480*/  ISETP.GT.U32.AND P1, PT, R5, R176, PT ;  /* 0x000000b00500720c */ /* 0x000fe20003f24070 */
[--C-:B------:R-:W-:Y:S01]  /*3490*/  @!P4 IMAD.IADD R174, R174, 0x1, -R5.reuse ;  /* 0x00000001aeaec824 */ /* 0x100fe200078e0a05 */
[----:B------:R-:W-:Y:S01]  /*34a0*/  ISETP.GE.AND P4, PT, R15, RZ, PT ;  /* 0x000000ff0f00720c */ /* 0x000fe20003f86270 */
[C---:B------:R-:W-:Y:S01]  /*34b0*/  IMAD R182, R5.reuse, R13, R182 ;  /* 0x0000000d05b67224 */ /* 0x040fe200078e02b6 */
[----:B------:R-:W-:Y:S01]  /*34c0*/  LOP3.LUT R13, R6, 0x84, RZ, 0xfc, !PT ;  /* 0x00000084060d7812 */ /* 0x000fe200078efcff */
[----:B------:R-:W-:Y:S01]  /*34d0*/  @!P5 IMAD.MOV R172, RZ, RZ, -R172 ;  /* 0x000000ffffacd224 */ /* 0x000fe200078e0aac */
[C---:B------:R-:W-:Y:S01]  /*34e0*/  ISETP.GT.U32.AND P5, PT, R5.reuse, R180, PT ;  /* 0x000000b40500720c */ /* 0x040fe20003fa4070 */
[--C-:B------:R-:W-:Y:S01]  /*34f0*/  @!P2 IMAD.IADD R178, R178, 0x1, -R5.reuse ;  /* 0x00000001b2b2a824 */ /* 0x100fe200078e0a05 */
[----:B------:R-:W-:Y:S01]  /*3500*/  LOP3.LUT R15, R6, 0x82, RZ, 0xfc, !PT ;  /* 0x00000082060f7812 */ /* 0x000fe200078efcff */
[----:B------:R-:W-:Y:S01]  /*3510*/  @!P6 IMAD.MOV R174, RZ, RZ, -R174 ;  /* 0x000000ffffaee224 */ /* 0x000fe200078e0aae */
[C---:B------:R-:W-:Y:S01]  /*3520*/  ISETP.GT.U32.AND P6, PT, R5.reuse, R182, PT ;  /* 0x000000b60500720c */ /* 0x040fe20003fc4070 */
[----:B------:R-:W-:Y:S01]  /*3530*/  @!P0 IMAD.MOV R170, RZ, RZ, -R170 ;  /* 0x000000ffffaa8224 */ /* 0x000fe200078e0aaa */
[----:B------:R-:W-:Y:S01]  /*3540*/  ISETP.GT.U32.AND P2, PT, R5, R178, PT ;  /* 0x000000b20500720c */ /* 0x000fe20003f44070 */
[----:B------:R-:W-:Y:S01]  /*3550*/  @!P1 IMAD.IADD R176, R176, 0x1, -R5 ;  /* 0x00000001b0b09824 */ /* 0x000fe200078e0a05 */
[----:B------:R-:W-:-:S02]  /*3560*/  IABS R184, R13 ;  /* 0x0000000d00b87213 */ /* 0x000fc40000000000 */
[----:B------:R-:W-:Y:S02]  /*3570*/  IABS R186, R15 ;  /* 0x0000000f00ba7213 */ /* 0x000fe40000000000 */
[----:B------:R-:W-:Y:S01]  /*3580*/  ISETP.GT.U32.AND P1, PT, R5, R176, PT ;  /* 0x000000b00500720c */ /* 0x000fe20003f24070 */
[--C-:B------:R-:W-:Y:S01]  /*3590*/  @!P5 IMAD.IADD R180, R180, 0x1, -R5.reuse ;  /* 0x00000001b4b4d824 */ /* 0x100fe200078e0a05 */
[----:B------:R-:W-:Y:S01]  /*35a0*/  ISETP.GE.AND P0, PT, R17, RZ, PT ;  /* 0x000000ff1100720c */ /* 0x000fe20003f06270 */
[----:B------:R-:W-:Y:S01]  /*35b0*/  IMAD.HI.U32 R11, R9, R184, RZ ;  /* 0x000000b8090b7227 */ /* 0x000fe200078e00ff */
[----:B------:R-:W-:Y:S02]  /*35c0*/  LOP3.LUT R17, R6, 0x7c, RZ, 0xfc, !PT ;  /* 0x0000007c06117812 */ /* 0x000fe400078efcff */
[----:B------:R-:W-:Y:S01]  /*35d0*/  ISETP.GT.U32.AND P5, PT, R5, R180, PT ;  /* 0x000000b40500720c */ /* 0x000fe20003fa4070 */
[--C-:B------:R-:W-:Y:S01]  /*35e0*/  @!P6 IMAD.IADD R182, R182, 0x1, -R5.reuse ;  /* 0x00000001b6b6e824 */ /* 0x100fe200078e0a05 */
[----:B------:R-:W-:Y:S01]  /*35f0*/  IABS R192, R17 ;  /* 0x0000001100c07213 */ /* 0x000fe20000000000 */
[----:B------:R-:W-:Y:S01]  /*3600*/  @!P2 IMAD.IADD R178, R178, 0x1, -R5 ;  /* 0x00000001b2b2a824 */ /* 0x000fe200078e0a05 */
[----:B------:R-:W-:Y:S01]  /*3610*/  ISETP.GE.AND P2, PT, R13, RZ, PT ;  /* 0x000000ff0d00720c */ /* 0x000fe20003f46270 */
[----:B------:R-:W-:Y:S01]  /*3620*/  IMAD.HI.U32 R13, R9, R186, RZ ;  /* 0x000000ba090d7227 */ /* 0x000fe200078e00ff */
[----:B------:R-:W-:-:S03]  /*3630*/  ISETP.GT.U32.AND P6, PT, R5, R182, PT ;  /* 0x000000b60500720c */ /* 0x000fc60003fc4070 */
[----:B------:R-:W-:Y:S02]  /*3640*/  IMAD.MOV R11, RZ, RZ, -R11 ;  /* 0x000000ffff0b7224 */ /* 0x000fe400078e0a0b */
[----:B------:R-:W-:Y:S02]  /*3650*/  IMAD.MOV R13, RZ, RZ, -R13 ;  /* 0x000000ffff0d7224 */ /* 0x000fe400078e0a0d */
[C---:B------:R-:W-:Y:S01]  /*3660*/  IMAD R184, R5.reuse, R11, R184 ;  /* 0x0000000b05b87224 */ /* 0x040fe200078e02b8 */
[----:B------:R-:W-:Y:S01]  /*3670*/  @!P5 IADD3 R180, R180, -R5, RZ ;  /* 0x80000005b4b4d210 */ /* 0x000fe20007ffe0ff */
[--C-:B------:R-:W-:Y:S01]  /*3680*/  @!P1 IMAD.IADD R176, R176, 0x1, -R5.reuse ;  /* 0x00000001b0b09824 */ /* 0x100fe200078e0a05 */
[----:B------:R-:W-:Y:S01]  /*3690*/  ISETP.GE.AND P1, PT, R16, RZ, PT ;  /* 0x000000ff1000720c */ /* 0x000fe20003f26270 */
[C---:B------:R-:W-:Y:S01]  /*36a0*/  IMAD R186, R5.reuse, R13, R186 ;  /* 0x0000000d05ba7224 */ /* 0x040fe200078e02ba */
[C---:B------:R-:W-:Y:S01]  /*36b0*/  ISETP.GT.U32.AND P5, PT, R5.reuse, R184, PT ;  /* 0x000000b80500720c */ /* 0x040fe20003fa4070 */
[----:B------:R-:W-:Y:S01]  /*36c0*/  @!P6 IMAD.IADD R182, R182, 0x1, -R5 ;  /* 0x00000001b6b6e824 */ /* 0x000fe200078e0a05 */
[----:B------:R-:W-:Y:S01]  /*36d0*/  LOP3.LUT R16, R6, 0x80, RZ, 0xfc, !PT ;  /* 0x0000008006107812 */ /* 0x000fe200078efcff */
[----:B------:R-:W-:Y:S01]  /*36e0*/  @!P0 IMAD.MOV R176, RZ, RZ, -R176 ;  /* 0x000000ffffb08224 */ /* 0x000fe200078e0ab0 */
[----:B------:R-:W-:Y:S01]  /*36f0*/  ISETP.GT.U32.AND P6, PT, R5, R186, PT ;  /* 0x000000ba0500720c */ /* 0x000fe20003fc4070 */
[----:B------:R-:W-:Y:S01]  /*3700*/  IMAD.HI.U32 R13, R9, R192, RZ ;  /* 0x000000c0090d7227 */ /* 0x000fe200078e00ff */
[----:B------:R-:W-:-:S02]  /*3710*/  IABS R188, R16 ;  /* 0x0000001000bc7213 */ /* 0x000fc40000000000 */
[----:B------:R-:W-:Y:S01]  /*3720*/  ISETP.GE.AND P0, PT, R15, RZ, PT ;  /* 0x000000ff0f00720c */ /* 0x000fe20003f06270 */
[----:B------:R-:W-:Y:S01]  /*3730*/  IMAD.MOV R13, RZ, RZ, -R13 ;  /* 0x000000ffff0d7224 */ /* 0x000fe200078e0a0d */
[----:B------:R-:W-:Y:S01]  /*3740*/  LOP3.LUT R15, R6, 0x7e, RZ, 0xfc, !PT ;  /* 0x0000007e060f7812 */ /* 0x000fe200078efcff */
[----:B------:R-:W-:-:S03]  /*3750*/  IMAD.HI.U32 R11, R9, R188, RZ ;  /* 0x000000bc090b7227 */ /* 0x000fc600078e00ff */
[----:B------:R-:W-:Y:S01]  /*3760*/  IABS R190, R15 ;  /* 0x0000000f00be7213 */ /* 0x000fe20000000000 */
[----:B------:R-:W-:Y:S02]  /*3770*/  @!P5 IMAD.IADD R184, R184, 0x1, -R5 ;  /* 0x00000001b8b8d824 */ /* 0x000fe400078e0a05 */
[----:B------:R-:W-:Y:S02]  /*3780*/  IMAD.MOV R11, RZ, RZ, -R11 ;  /* 0x000000ffff0b7224 */ /* 0x000fe400078e0a0b */
[----:B------:R-:W-:Y:S01]  /*3790*/  @!P6 IMAD.IADD R186, R186, 0x1, -R5 ;  /* 0x00000001babae824 */ /* 0x000fe200078e0a05 */
[C---:B------:R-:W-:Y:S01]  /*37a0*/  ISETP.GT.U32.AND P6, PT, R5.reuse, R184, PT ;  /* 0x000000b80500720c */ /* 0x040fe20003fc4070 */
[----:B------:R-:W-:Y:S02]  /*37b0*/  IMAD R188, R5, R11, R188 ;  /* 0x0000000b05bc7224 */ /* 0x000fe400078e02bc */
[----:B------:R-:W-:-:S03]  /*37c0*/  IMAD.HI.U32 R11, R9, R190, RZ ;  /* 0x000000be090b7227 */ /* 0x000fc600078e00ff */
[C---:B------:R-:W-:Y:S01]  /*37d0*/  ISETP.GT.U32.AND P5, PT, R5.reuse, R188, PT ;  /* 0x000000bc0500720c */ /* 0x040fe20003fa4070 */
[----:B------:R-:W-:Y:S02]  /*37e0*/  IMAD.MOV R11, RZ, RZ, -R11 ;  /* 0x000000ffff0b7224 */ /* 0x000fe400078e0a0b */
[C---:B------:R-:W-:Y:S02]  /*37f0*/  IMAD R192, R5.reuse, R13, R192 ;  /* 0x0000000d05c07224 */ /* 0x040fe400078e02c0 */
[----:B------:R-:W-:Y:S02]  /*3800*/  IMAD R190, R5, R11, R190 ;  /* 0x0000000b05be7224 */ /* 0x000fe400078e02be */
[----:B------:R-:W-:Y:S02]  /*3810*/  @!P6 IMAD.IADD R184, R184, 0x1, -R5 ;  /* 0x00000001b8b8e824 */ /* 0x000fe400078e0a05 */
[----:B------:R-:W-:Y:S01]  /*3820*/  IMAD.HI.U32 R11, R9, R194, RZ ;  /* 0x000000c2090b7227 */ /* 0x000fe200078e00ff */
[----:B------:R-:W-:-:S03]  /*3830*/  ISETP.GT.U32.AND P6, PT, R5, R190, PT ;  /* 0x000000be0500720c */ /* 0x000fc60003fc4070 */
[----:B------:R-:W-:Y:S01]  /*3840*/  @!P2 IMAD.MOV R184, RZ, RZ, -R184 ;  /* 0x000000ffffb8a224 */ /* 0x000fe200078e0ab8 */
[C---:B------:R-:W-:Y:S01]  /*3850*/  ISETP.GT.U32.AND P2, PT, R5.reuse, R192, PT ;  /* 0x000000c00500720c */ /* 0x040fe20003f44070 */
[----:B------:R-:W-:Y:S02]  /*3860*/  IMAD.MOV R11, RZ, RZ, -R11 ;  /* 0x000000ffff0b7224 */ /* 0x000fe400078e0a0b */
[----:B------:R-:W-:Y:S02]  /*3870*/  @!P5 IMAD.IADD R188, R188, 0x1, -R5 ;  /* 0x00000001bcbcd824 */ /* 0x000fe400078e0a05 */
[----:B------:R-:W-:Y:S02]  /*3880*/  IMAD R194, R5, R11, R194 ;  /* 0x0000000b05c27224 */ /* 0x000fe400078e02c2 */
[----:B------:R-:W-:Y:S01]  /*3890*/  IMAD.HI.U32 R13, R9, R196, RZ ;  /* 0x000000c4090d7227 */ /* 0x000fe200078e00ff */
[----:B------:R-:W-:-:S03]  /*38a0*/  ISETP.GT.U32.AND P5, PT, R5, R188, PT ;  /* 0x000000bc0500720c */ /* 0x000fc60003fa4070 */
        /* <DEDUP_REMOVED lines=8> */
[----:B------:R-:W-:Y:S01]  /*3930*/  ISETP.GE.AND P3, PT, R16, RZ, PT ;  /* 0x000000ff1000720c */ /* 0x000fe20003f66270 */
[----:B------:R-:W-:Y:S01]  /*3940*/  IMAD R196, R5, R13, R196 ;  /* 0x0000000d05c47224 */ /* 0x000fe200078e02c4 */
[----:B------:R-:W-:Y:S01]  /*3950*/  LOP3.LUT R16, R6, 0x76, RZ, 0xfc, !PT ;  /* 0x0000007606107812 */ /* 0x000fe200078efcff */
[--C-:B------:R-:W-:Y:S01]  /*3960*/  @!P5 IMAD.IADD R188, R188, 0x1, -R5.reuse ;  /* 0x00000001bcbcd824 */ /* 0x100fe200078e0a05 */
[----:B------:R-:W-:Y:S01]  /*3970*/  ISETP.GE.AND P5, PT, R19, RZ, PT ;  /* 0x000000ff1300720c */ /* 0x000fe20003fa6270 */
[--C-:B------:R-:W-:Y:S01]  /*3980*/  @!P6 IMAD.IADD R194, R194, 0x1, -R5.reuse ;  /* 0x00000001c2c2e824 */ /* 0x100fe200078e0a05 */
[----:B------:R-:W-:Y:S01]  /*3990*/  IABS R198, R16 ;  /* 0x0000001000c67213 */ /* 0x000fe20000000000 */
[----:B------:R-:W-:Y:S01]  /*39a0*/  @!P1 IMAD.MOV R182, RZ, RZ, -R182 ;  /* 0x000000ffffb69224 */ /* 0x000fe200078e0ab6 */
[----:B------:R-:W-:Y:S01]  /*39b0*/  LOP3.LUT R19, R6, 0x72, RZ, 0xfc, !PT ;  /* 0x0000007206137812 */ /* 0x000fe200078efcff */
[----:B------:R-:W-:Y:S01]  /*39c0*/  @!P2 IMAD.IADD R190, R190, 0x1, -R5 ;  /* 0x00000001bebea824 */ /* 0x000fe200078e0a05 */
[----:B------:R-:W-:Y:S01]  /*39d0*/  ISETP.GT.U32.AND P2, PT, R5, R196, PT ;  /* 0x000000c40500720c */ /* 0x000fe20003f44070 */
[----:B------:R-:W-:Y:S01]  /*39e0*/  IMAD.HI.U32 R11, R9, R198, RZ ;  /* 0x000000c6090b7227 */ /* 0x000fe200078e00ff */
[----:B------:R-:W-:-:S02]  /*39f0*/  @!P4 IADD3 R186, R186, -R5, RZ ;  /* 0x80000005babac210 */ /* 0x000fc40007ffe0ff */
[C---:B------:R-:W-:Y:S01]  /*3a00*/  ISETP.GT.U32.AND P6, PT, R5.reuse, R194, PT ;  /* 0x000000c20500720c */ /* 0x040fe20003fc4070 */
[----:B------:R-:W-:Y:S01]  /*3a10*/  IMAD.MOV R11, RZ, RZ, -R11 ;  /* 0x000000ffff0b7224 */ /* 0x000fe200078e0a0b */
[----:B------:R-:W-:Y:S01]  /*3a20*/  IABS R202, R19 ;  /* 0x0000001300ca7213 */ /* 0x000fe20000000000 */
[----:B------:R-:W-:Y:S01]  /*3a30*/  @!P0 IMAD.MOV R186, RZ, RZ, -R186 ;  /* 0x000000ffffba8224 */ /* 0x000fe200078e0aba */
[C---:B------:R-:W-:Y:S01]  /*3a40*/  ISETP.GT.U32.AND P0, PT, R5.reuse, R192, PT ;  /* 0x000000c00500720c */ /* 0x040fe20003f04070 */
[----:B------:R-:W-:Y:S01]  /*3a50*/  IMAD R198, R5, R11, R198 ;  /* 0x0000000b05c67224 */ /* 0x000fe200078e02c6 */
[----:B------:R-:W-:Y:S01]  /*3a60*/  ISETP.GE.AND P4, PT, R17, RZ, PT ;  /* 0x000000ff1100720c */ /* 0x000fe20003f86270 */
[----:B------:R-:W-:Y:S01]  /*3a70*/  IMAD.HI.U32 R13, R9, R202, RZ ;  /* 0x000000ca090d7227 */ /* 0x000fe200078e00ff */
[----:B------:R-:W-:Y:S02]  /*3a80*/  @!P3 IADD3 R188, -R188, RZ, RZ ;  /* 0x000000ffbcbcb210 */ /* 0x000fe40007ffe1ff */
[----:B------:R-:W-:Y:S01]  /*3a90*/  ISETP.GE.AND P1, PT, R15, RZ, PT ;  /* 0x000000ff0f00720c */ /* 0x000fe20003f26270 */
[----:B------:R-:W-:Y:S01]  /*3aa0*/  @!P2 IMAD.IADD R196, R196, 0x1, -R5 ;  /* 0x00000001c4c4a824 */ /* 0x000fe200078e0a05 */
[----:B------:R-:W-:Y:S01]  /*3ab0*/  LOP3.LUT R17, R6, 0x74, RZ, 0xfc, !PT ;  /* 0x0000007406117812 */ /* 0x000fe200078efcff */
[----:B------:R-:W-:Y:S01]  /*3ac0*/  IMAD.HI.U32 R15, R9, R204, RZ ;  /* 0x000000cc090f7227 */ /* 0x000fe200078e00ff */
[----:B------:R-:W-:-:S02]  /*3ad0*/  ISETP.GE.AND P2, PT, R16, RZ, PT ;  /* 0x000000ff1000720c */ /* 0x000fc40003f46270 */
[C---:B------:R-:W-:Y:S01]  /*3ae0*/  ISETP.GT.U32.AND P3, PT, R5.reuse, R196, PT ;  /* 0x000000c40500720c */ /* 0x040fe20003f64070 */
[----:B------:R-:W-:Y:S01]  /*3af0*/  @!P6 IMAD.IADD R194, R194, 0x1, -R5 ;  /* 0x00000001c2c2e824 */ /* 0x000fe200078e0a05 */
[----:B------:R-:W-:Y:S01]  /*3b00*/  ISETP.GT.U32.AND P6, PT, R5, R198, PT ;  /* 0x000000c60500720c */ /* 0x000fe20003fc4070 */
[----:B------:R-:W-:Y:S01]  /*3b10*/  IMAD.MOV R13, RZ, RZ, -R13 ;  /* 0x000000ffff0d7224 */ /* 0x000fe200078e0a0d */
[----:B------:R-:W-:Y:S01]  /*3b20*/  IABS R200, R17 ;  /* 0x0000001100c87213 */ /* 0x000fe20000000000 */
[----:B------:R-:W-:Y:S01]  /*3b30*/  @!P0 IMAD.IADD R192, R192, 0x1, -R5 ;  /* 0x00000001c0c08824 */ /* 0x000fe200078e0a05 */
[C---:B------:R-:W-:Y:S01]  /*3b40*/  LOP3.LUT R16, R6.reuse, 0x6e, RZ, 0xfc, !PT ;  /* 0x0000006e06107812 */ /* 0x040fe200078efcff */
[----:B------:R-:W-:Y:S01]  /*3b50*/  IMAD.MOV R15, RZ, RZ, -R15 ;  /* 0x000000ffff0f7224 */ /* 0x000fe200078e0a0f */
[----:B------:R-:W-:Y:S01]  /*3b60*/  ISETP.GE.AND P0, PT, R21, RZ, PT ;  /* 0x000000ff1500720c */ /* 0x000fe20003f06270 */
[C---:B------:R-:W-:Y:S01]  /*3b70*/  IMAD R202, R5.reuse, R13, R202 ;  /* 0x0000000d05ca7224 */ /* 0x040fe200078e02ca */
[----:B------:R-:W-:Y:S01]  /*3b80*/  IABS R206, R16 ;  /* 0x0000001000ce7213 */ /* 0x000fe20000000000 */
[C---:B------:R-:W-:Y:S01]  /*3b90*/  IMAD R204, R5.reuse, R15, R204 ;  /* 0x0000000f05cc7224 */ /* 0x040fe200078e02cc */
[----:B------:R-:W-:Y:S01]  /*3ba0*/  LOP3.LUT R15, R6, 0x6c, RZ, 0xfc, !PT ;  /* 0x0000006c060f7812 */ /* 0x000fe200078efcff */
[----:B------:R-:W-:Y:S01]  /*3bb0*/  @!P4 IMAD.MOV R192, RZ, RZ, -R192 ;  /* 0x000000ffffc0c224 */ /* 0x000fe200078e0ac0 */
[C---:B------:R-:W-:Y:S01]  /*3bc0*/  ISETP.GT.U32.AND P4, PT, R5.reuse, R202, PT ;  /* 0x000000ca0500720c */ /* 0x040fe20003f84070 */
[----:B------:R-:W-:Y:S01]  /*3bd0*/  @!P3 IMAD.IADD R196, R196, 0x1, -R5 ;  /* 0x00000001c4c4b824 */ /* 0x000fe200078e0a05 */
[----:B------:R-:W-:Y:S01]  /*3be0*/  ISETP.GT.U32.AND P3, PT, R5, R204, PT ;  /* 0x000000cc0500720c */ /* 0x000fe20003f64070 */
[----:B------:R-:W-:Y:S01]  /*3bf0*/  IMAD.HI.U32 R11, R9, R200, RZ ;  /* 0x000000c8090b7227 */ /* 0x000fe200078e00ff */
[----:B------:R-:W-:-:S02]  /*3c00*/  IABS R208, R15 ;  /* 0x0000000f00d07213 */ /* 0x000fc40000000000 */
[----:B------:R-:W-:Y:S01]  /*3c10*/  LOP3.LUT R21, R6, 0x56, RZ, 0xfc, !PT ;  /* 0x0000005606157812 */ /* 0x000fe200078efcff */
[----:B------:R-:W-:Y:S02]  /*3c20*/  @!P6 IMAD.IADD R198, R198, 0x1, -R5 ;  /* 0x00000001c6c6e824 */ /* 0x000fe400078e0a05 */
[----:B------:R-:W-:Y:S01]  /*3c30*/  IMAD.MOV R11, RZ, RZ, -R11 ;  /* 0x000000ffff0b7224 */ /* 0x000fe200078e0a0b */
[----:B------:R-:W-:Y:S01]  /*3c40*/  IABS R228, R21 ;  /* 0x0000001500e47213 */ /* 0x000fe20000000000 */
[----:B------:R-:W-:Y:S01]  /*3c50*/  @!P1 IMAD.MOV R190, RZ, RZ, -R190 ;  /* 0x000000ffffbe9224 */ /* 0x000fe200078e0abe */
[C---:B------:R-:W-:Y:S01]  /*3c60*/  ISETP.GT.U32.AND P1, PT, R5.reuse, R198, PT ;  /* 0x000000c60500720c */ /* 0x040fe20003f24070 */
[----:B------:R-:W-:Y:S02]  /*3c70*/  IMAD R200, R5, R11, R200 ;  /* 0x0000000b05c87224 */ /* 0x000fe400078e02c8 */
[----:B------:R-:W-:Y:S02]  /*3c80*/  @!P4 IMAD.IADD R202, R202, 0x1, -R5 ;  /* 0x00000001cacac824 */ /* 0x000fe400078e0a05 */
[----:B------:R-:W-:Y:S01]  /*3c90*/  IMAD.HI.U32 R11, R9, R206, RZ ;  /* 0x000000ce090b7227 */ /* 0x000fe200078e00ff */
[----:B------:R-:W-:-:S03]  /*3ca0*/  ISETP.GT.U32.AND P6, PT, R5, R200, PT ;  /* 0x000000c80500720c */ /* 0x000fc60003fc4070 */
[----:B------:R-:W-:Y:S01]  /*3cb0*/  @!P3 IMAD.IADD R204, R204, 0x1, -R5 ;  /* 0x00000001ccccb824 */ /* 0x000fe200078e0a05 */
[----:B------:R-:W-:Y:S01]  /*3cc0*/  ISETP.GT.U32.AND P3, PT, R5, R202, PT ;  /* 0x000000ca0500720c */ /* 0x000fe20003f64070 */
[----:B------:R-:W-:Y:S02]  /*3cd0*/  IMAD.MOV R13, RZ, RZ, -R11 ;  /* 0x000000ffff0d7224 */ /* 0x000fe400078e0a0b */
[----:B------:R-:W-:-:S04]  /*3ce0*/  IMAD.HI.U32 R11, R9, R208, RZ ;  /* 0x000000d0090b7227 */ /* 0x000fc800078e00ff */
[----:B------:R-:W-:Y:S01]  /*3cf0*/  @!P1 IMAD.IADD R198, R198, 0x1, -R5 ;  /* 0x00000001c6c69824 */ /* 0x000fe200078e0a05 */
[----:B------:R-:W-:Y:S01]  /*3d00*/  ISETP.GE.AND P1, PT, R19, RZ, PT ;  /* 0x000000ff1300720c */ /* 0x000fe20003f26270 */
[C---:B------:R-:W-:Y:S01]  /*3d10*/  IMAD R206, R5.reuse, R13, R206 ;  /* 0x0000000d05ce7224 */ /* 0x040fe200078e02ce */
[----:B------:R-:W-:Y:S01]  /*3d20*/  LOP3.LUT R19, R6, 0x68, RZ, 0xfc, !PT ;  /* 0x0000006806137812 */ /* 0x000fe200078efcff */
[----:B------:R-:W-:Y:S02]  /*3d30*/  IMAD.MOV R11, RZ, RZ, -R11 ;  /* 0x000000ffff0b7224 */ /* 0x000fe400078e0a0b */
[----:B------:R-:W-:Y:S01]  /*3d40*/  @!P2 IMAD.MOV R198, RZ, RZ, -R198 ;  /* 0x000000ffffc6a224 */ /* 0x000fe200078e0ac6 */
[C---:B------:R-:W-:Y:S01]  /*3d50*/  ISETP.GT.U32.AND P2, PT, R5.reuse, R206, PT ;  /* 0x000000ce0500720c */ /* 0x040fe20003f44070 */
[----:B------:R-:W-:Y:S01]  /*3d60*/  IMAD R208, R5, R11, R208 ;  /* 0x0000000b05d07224 */ /* 0x000fe200078e02d0 */
[----:B------:R-:W-:Y:S01]  /*3d70*/  IABS R212, R19 ;  /* 0x0000001300d47213 */ /* 0x000fe20000000000 */
[----:B------:R-:W-:-:S02]  /*3d80*/  @!P3 IMAD.IADD R202, R202, 0x1, -R5 ;  /* 0x00000001cacab824 */ /* 0x000fc400078e0a05 */
[----:B------:R-:W-:Y:S01]  /*3d90*/  @!P0 IMAD.MOV R196, RZ, RZ, -R196 ;  /* 0x000000ffffc48224 */ /* 0x000fe200078e0ac4 */
[C---:B------:R-:W-:Y:S01]  /*3da0*/  ISETP.GT.U32.AND P3, PT, R5.reuse, R208, PT ;  /* 0x000000d00500720c */ /* 0x040fe20003f64070 */
[--C-:B------:R-:W-:Y:S01]  /*3db0*/  @!P6 IMAD.IADD R200, R200, 0x1, -R5.reuse ;  /* 0x00000001c8c8e824 */ /* 0x100fe200078e0a05 */
[----:B------:R-:W-:Y:S01]  /*3dc0*/  ISETP.GT.U32.AND P0, PT, R5, R204, PT ;  /* 0x000000cc0500720c */ /* 0x000fe20003f04070 */
[----:B------:R-:W-:Y:S01]  /*3dd0*/  @!P5 IMAD.MOV R194, RZ, RZ, -R194 ;  /* 0x000000ffffc2d224 */ /* 0x000fe200078e0ac2 */
[----:B------:R-:W-:Y:S01]  /*3de0*/  ISETP.GE.AND P5, PT, R17, RZ, PT ;  /* 0x000000ff1100720c */ /* 0x000fe20003fa6270 */
[----:B------:R-:W-:Y:S01]  /*3df0*/  IMAD.HI.U32 R13, R9, R212, RZ ;  /* 0x000000d4090d7227 */ /* 0x000fe200078e00ff */
[C---:B------:R-:W-:Y:S02]  /*3e00*/  ISETP.GT.U32.AND P4, PT, R5.reuse, R200, PT ;  /* 0x000000c80500720c */ /* 0x040fe40003f84070 */
[----:B------:R-:W-:Y:S01]  /*3e10*/  LOP3.LUT R17, R6, 0x6a, RZ, 0xfc, !PT ;  /* 0x0000006a06117812 */ /* 0x000fe200078efcff */
[----:B------:R-:W-:Y:S01]  /*3e20*/  @!P2 IMAD.IADD R206, R206, 0x1, -R5 ;  /* 0x00000001cecea824 */ /* 0x000fe200078e0a05 */
[----:B------:R-:W-:Y:S01]  /*3e30*/  ISETP.GE.AND P6, PT, R22, RZ, PT ;  /* 0x000000ff1600720c */ /* 0x000fe20003fc6270 */
[----:B------:R-:W-:Y:S01]  /*3e40*/  IMAD.MOV R13, RZ, RZ, -R13 ;  /* 0x000000ffff0d7224 */ /* 0x000fe200078e0a0d */
[----:B------:R-:W-:Y:S01]  /*3e50*/  IABS R210, R17 ;  /* 0x0000001100d27213 */ /* 0x000fe20000000000 */
[----:B------:R-:W-:Y:S01]  /*3e60*/  @!P3 IMAD.IADD R208, R208, 0x1, -R5 ;  /* 0x00000001d0d0b824 */ /* 0x000fe200078e0a05 */
[C---:B------:R-:W-:Y:S01]  /*3e70*/  ISETP.GT.U32.AND P3, PT, R5.reuse, R206, PT ;  /* 0x000000ce0500720c */ /* 0x040fe20003f64070 */
[----:B------:R-:W-:Y:S01]  /*3e80*/  IMAD R212, R5, R13, R212 ;  /* 0x0000000d05d47224 */ /* 0x000fe200078e02d4 */
[----:B------:R-:W-:Y:S01]  /*3e90*/  @!P0 IADD3 R204, R204, -R5, RZ ;  /* 0x80000005cccc8210 */ /* 0x000fe20007ffe0ff */
[----:B------:R-:W-:Y:S01]  /*3ea0*/  IMAD.HI.U32 R11, R9, R210, RZ ;  /* 0x000000d2090b7227 */ /* 0x000fe200078e00ff */
[----:B------:R-:W-:-:S02]  /*3eb0*/  ISETP.GE.AND P0, PT, R15, RZ, PT ;  /* 0x000000ff0f00720c */ /* 0x000fc40003f06270 */
[----:B------:R-:W-:Y:S01]  /*3ec0*/  LOP3.LUT R15, R6, 0x66, RZ, 0xfc, !PT ;  /* 0x00000066060f7812 */ /* 0x000fe200078efcff */
[----:B------:R-:W-:Y:S01]  /*3ed0*/  @!P4 IMAD.IADD R200, R200, 0x1, -R5 ;  /* 0x00000001c8c8c824 */ /* 0x000fe200078e0a05 */
[----:B------:R-:W-:Y:S01]  /*3ee0*/  ISETP.GE.AND P4, PT, R16, RZ, PT ;  /* 0x000000ff1000720c */ /* 0x000fe20003f86270 */
[----:B------:R-:W-:Y:S01]  /*3ef0*/  IMAD.MOV R11, RZ, RZ, -R11 ;  /* 0x000000ffff0b7224 */ /* 0x000fe200078e0a0b */
[----:B------:R-:W-:Y:S01]  /*3f00*/  IABS R214, R15 ;  /* 0x0000000f00d67213 */ /* 0x000fe20000000000 */
[----:B------:R-:W-:Y:S01]  /*3f10*/  @!P5 IMAD.MOV R200, RZ, RZ, -R200 ;  /* 0x000000ffffc8d224 */ /* 0x000fe200078e0ac8 */
[C---:B------:R-:W-:Y:S01]  /*3f20*/  ISETP.GT.U32.AND P5, PT, R5.reuse, R208, PT ;  /* 0x000000d00500720c */ /* 0x040fe20003fa4070 */
[----:B------:R-:W-:Y:S01]  /*3f30*/  @!P3 IMAD.IADD R206, R206, 0x1, -R5 ;  /* 0x00000001ceceb824 */ /* 0x000fe200078e0a05 */
[C---:B------:R-:W-:Y:S01]  /*3f40*/  ISETP.GT.U32.AND P3, PT, R5.reuse, R212, PT ;  /* 0x000000d40500720c */ /* 0x040fe20003f64070 */
[----:B------:R-:W-:Y:S01]  /*3f50*/  IMAD R210, R5, R11, R210 ;  /* 0x0000000b05d27224 */ /* 0x000fe200078e02d2 */
[----:B------:R-:W-:Y:S01]  /*3f60*/  LOP3.LUT R16, R6, 0x62, RZ, 0xfc, !PT ;  /* 0x0000006206107812 */ /* 0x000fe200078efcff */
[----:B------:R-:W-:Y:S01]  /*3f70*/  IMAD.HI.U32 R11, R9, R214, RZ ;  /* 0x000000d6090b7227 */ /* 0x000fe200078e00ff */
[----:B------:R-:W-:-:S02]  /*3f80*/  ISETP.GE.AND P2, PT, R17, RZ, PT ;  /* 0x000000ff1100720c */ /* 0x000fc40003f46270 */
[----:B------:R-:W-:Y:S01]  /*3f90*/  IABS R218, R16 ;  /* 0x0000001000da7213 */ /* 0x000fe20000000000 */
[----:B------:R-:W-:Y:S01]  /*3fa0*/  IMAD.MOV R11, RZ, RZ, -R11 ;  /* 0x000000ffff0b7224 */ /* 0x000fe200078e0a0b */
[C---:B------:R-:W-:Y:S01]  /*3fb0*/  LOP3.LUT R17, R6.reuse, 0x60, RZ, 0xfc, !PT ;  /* 0x0000006006117812 */ /* 0x040fe200078efcff */
[----:B------:R-:W-:Y:S01]  /*3fc0*/  @!P1 IMAD.MOV R202, RZ, RZ, -R202 ;  /* 0x000000ffffca9224 */ /* 0x000fe200078e0aca */
[C---:B------:R-:W-:Y:S01]  /*3fd0*/  ISETP.GT.U32.AND P1, PT, R5.reuse, R210, PT ;  /* 0x000000d20500720c */ /* 0x040fe20003f24070 */
[C---:B------:R-:W-:Y:S01]  /*3fe0*/  IMAD R214, R5.reuse, R11, R214 ;  /* 0x0000000b05d67224 */ /* 0x040fe200078e02d6 */
[----:B------:R-:W-:Y:S01]  /*3ff0*/  LOP3.LUT R11, R6, 0x64, RZ, 0xfc, !PT ;  /* 0x00000064060b7812 */ /* 0x000fe200078efcff */
[--C-:B------:R-:W-:Y:S01]  /*4000*/  @!P3 IMAD.IADD R212, R212, 0x1, -R5.reuse ;  /* 0x00000001d4d4b824 */ /* 0x100fe200078e0a05 */
[----:B------:R-:W-:Y:S01]  /*4010*/  IABS R220, R17 ;  /* 0x0000001100dc7213 */ /* 0x000fe20000000000 */
[----:B------:R-:W-:Y:S01]  /*4020*/  @!P5 IMAD.IADD R208, R208, 0x1, -R5 ;  /* 0x00000001d0d0d824 */ /* 0x000fe200078e0a05 */
[----:B------:R-:W-:Y:S01]  /*4030*/  IABS R216, R11 ;  /* 0x0000000b00d87213 */ /* 0x000fe20000000000 */
[----:B------:R-:W-:Y:S01]  /*4040*/  @!P6 IMAD.MOV R204, RZ, RZ, -R204 ;  /* 0x000000ffffcce224 */ /* 0x000fe200078e0acc */
[----:B------:R-:W-:Y:S01]  /*4050*/  ISETP.GT.U32.AND P3, PT, R5, R212, PT ;  /* 0x000000d40500720c */ /* 0x000fe20003f64070 */
[----:B------:R-:W-:Y:S01]  /*4060*/  @!P4 IMAD.MOV R206, RZ, RZ, -R206 ;  /* 0x000000ffffcec224 */ /* 0x000fe200078e0ace */
[----:B------:R-:W-:Y:S01]  /*4070*/  ISETP.GE.AND P6, PT, R19, RZ, PT ;  /* 0x000000ff1300720c */ /* 0x000fe20003fc6270 */
[----:B------:R-:W-:Y:S01]  /*4080*/  @!P0 IMAD.MOV R208, RZ, RZ, -R208 ;  /* 0x000000ffffd08224 */ /* 0x000fe200078e0ad0 */
[----:B------:R-:W-:Y:S01]  /*4090*/  ISETP.GE.AND P4, PT, R11, RZ, PT ;  /* 0x000000ff0b00720c */ /* 0x000fe20003f86270 */
[----:B------:R-:W-:Y:S01]  /*40a0*/  IMAD.HI.U32 R11, R9, R216, RZ ;  /* 0x000000d8090b7227 */ /* 0x000fe200078e00ff */
[----:B------:R-:W-:-:S02]  /*40b0*/  ISETP.GT.U32.AND P0, PT, R5, R214, PT ;  /* 0x000000d60500720c */ /* 0x000fc40003f04070 */
[----:B------:R-:W-:Y:S01]  /*40c0*/  ISETP.GE.AND P5, PT, R15, RZ, PT ;  /* 0x000000ff0f00720c */ /* 0x000fe20003fa6270 */
[----:B------:R-:W-:Y:S01]  /*40d0*/  IMAD.MOV R11, RZ, RZ, -R11 ;  /* 0x000000ffff0b7224 */ /* 0x000fe200078e0a0b */
[----:B------:R-:W-:Y:S01]  /*40e0*/  LOP3.LUT R19, R6, 0x58, RZ, 0xfc, !PT ;  /* 0x0000005806137812 */ /* 0x000fe200078efcff */
[--C-:B------:R-:W-:Y:S01]  /*40f0*/  @!P1 IMAD.IADD R210, R210, 0x1, -R5.reuse ;  /* 0x00000001d2d29824 */ /* 0x100fe200078e0a05 */
[----:B------:R-:W-:Y:S01]  /*4100*/  LOP3.LUT R22, R6, 0x52, RZ, 0xfc, !PT ;  /* 0x0000005206167812 */ /* 0x000fe200078efcff */
[--C-:B------:R-:W-:Y:S01]  /*4110*/  @!P3 IMAD.IADD R212, R212, 0x1, -R5.reuse ;  /* 0x00000001d4d4b824 */ /* 0x100fe200078e0a05 */
[----:B------:R-:W-:Y:S01]  /*4120*/  ISETP.GE.AND P3, PT, R17, RZ, PT ;  /* 0x000000ff1100720c */ /* 0x000fe20003f66270 */
[C---:B------:R-:W-:Y:S01]  /*4130*/  IMAD R216, R5.reuse, R11, R216 ;  /* 0x0000000b05d87224 */ /* 0x040fe200078e02d8 */
[C---:B------:R-:W-:Y:S01]  /*4140*/  ISETP.GT.U32.AND P1, PT, R5.reuse, R210, PT ;  /* 0x000000d20500720c */ /* 0x040fe20003f24070 */
[----:B------:R-:W-:Y:S01]  /*4150*/  @!P6 IMAD.MOV R212, RZ, RZ, -R212 ;  /* 0x000000ffffd4e224 */ /* 0x000fe200078e0ad4 */
[----:B------:R-:W-:Y:S01]  /*4160*/  LOP3.LUT R11, R6, 0x5e, RZ, 0xfc, !PT ;  /* 0x0000005e060b7812 */ /* 0x000fe200078efcff */
[----:B------:R-:W-:Y:S01]  /*4170*/  @!P0 IMAD.IADD R214, R214, 0x1, -R5 ;  /* 0x00000001d6d68824 */ /* 0x000fe200078e0a05 */
[----:B------:R-:W-:Y:S01]  /*4180*/  ISETP.GT.U32.AND P6, PT, R5, R216, PT ;  /* 0x000000d80500720c */ /* 0x000fe20003fc4070 */
[----:B------:R-:W-:Y:S01]  /*4190*/  IMAD.HI.U32 R13, R9, R218, RZ ;  /* 0x000000da090d7227 */ /* 0x000fe200078e00ff */
[----:B------:R-:W-:-:S02]  /*41a0*/  IABS R222, R11 ;  /* 0x0000000b00de7213 */ /* 0x000fc40000000000 */
[----:B------:R-:W-:Y:S01]  /*41b0*/  ISETP.GT.U32.AND P0, PT, R5, R214, PT ;  /* 0x000000d60500720c */ /* 0x000fe20003f04070 */
[----:B------:R-:W-:Y:S01]  /*41c0*/  IMAD.MOV R13, RZ, RZ, -R13 ;  /* 0x000000ffff0d7224 */ /* 0x000fe200078e0a0d */
[----:B------:R-:W-:Y:S01]  /*41d0*/  LOP3.LUT R17, R6, 0x5a, RZ, 0xfc, !PT ;  /* 0x0000005a06117812 */ /* 0x000fe200078efcff */
[----:B------:R-:W-:Y:S01]  /*41e0*/  IMAD.HI.U32 R15, R9, R220, RZ ;  /* 0x000000dc090f7227 */ /* 0x000fe200078e00ff */
[----:B------:R-:W-:Y:S02]  /*41f0*/  IABS R230, R19 ;  /* 0x0000001300e67213 */ /* 0x000fe40000000000 */
[----:B------:R-:W-:Y:S01]  /*4200*/  @!P1 IADD3 R210, R210, -R5, RZ ;  /* 0x80000005d2d29210 */ /* 0x000fe20007ffe0ff */
[----:B------:R-:W-:Y:S01]  /*4210*/  IMAD R218, R5, R13, R218 ;  /* 0x0000000d05da7224 */ /* 0x000fe200078e02da */
[----:B------:R-:W-:Y:S01]  /*4220*/  ISETP.GE.AND P1, PT, R16, RZ, PT ;  /* 0x000000ff1000720c */ /* 0x000fe20003f26270 */
[--C-:B------:R-:W-:Y:S01]  /*4230*/  @!P6 IMAD.IADD R216, R216, 0x1, -R5.reuse ;  /* 0x00000001d8d8e824 */ /* 0x100fe200078e0a05 */
[----:B------:R-:W-:Y:S01]  /*4240*/  LOP3.LUT R16, R6, 0x5c, RZ, 0xfc, !PT ;  /* 0x0000005c06107812 */ /* 0x000fe200078efcff */
[----:B------:R-:W-:Y:S01]  /*4250*/  @!P2 IMAD.MOV R210, RZ, RZ, -R210 ;  /* 0x000000ffffd2a224 */ /* 0x000fe200078e0ad2 */
[----:B------:R-:W-:Y:S01]  /*4260*/  ISETP.GE.AND P2, PT, R11, RZ, PT ;  /* 0x000000ff0b00720c */ /* 0x000fe20003f46270 */
[----:B------:R-:W-:Y:S01]  /*4270*/  @!P0 IMAD.IADD R214, R214, 0x1, -R5 ;  /* 0x00000001d6d68824 */ /* 0x000fe200078e0a05 */
[C---:B------:R-:W-:Y:S01]  /*4280*/  ISETP.GT.U32.AND P0, PT, R5.reuse, R218, PT ;  /* 0x000000da0500720c */ /* 0x040fe20003f04070 */
[----:B------:R-:W-:Y:S01]  /*4290*/  IMAD.MOV R15, RZ, RZ, -R15 ;  /* 0x000000ffff0f7224 */ /* 0x000fe200078e0a0f */
[----:B------:R-:W-:Y:S01]  /*42a0*/  ISETP.GT.U32.AND P6, PT, R5, R216, PT ;  /* 0x000000d80500720c */ /* 0x000fe20003fc4070 */
[----:B------:R-:W-:Y:S01]  /*42b0*/  IMAD.HI.U32 R11, R9, R222, RZ ;  /* 0x000000de090b7227 */ /* 0x000fe200078e00ff */
[----:B------:R-:W-:-:S02]  /*42c0*/  IABS R224, R16 ;  /* 0x0000001000e07213 */ /* 0x000fc40000000000 */
[----:B------:R-:W-:Y:S01]  /*42d0*/  IABS R226, R17 ;  /* 0x0000001100e27213 */ /* 0x000fe20000000000 */
[C---:B------:R-:W-:Y:S01]  /*42e0*/  IMAD R220, R5.reuse, R15, R220 ;  /* 0x0000000f05dc7224 */ /* 0x040fe200078e02dc */
[----:B------:R-:W-:Y:S01]  /*42f0*/  IABS R234, R22 ;  /* 0x0000001600ea7213 */ /* 0x000fe20000000000 */
[----:B------:R-:W-:Y:S02]  /*4300*/  IMAD.MOV R11, RZ, RZ, -R11 ;  /* 0x000000ffff0b7224 */ /* 0x000fe400078e0a0b */
[----:B------:R-:W-:Y:S01]  /*4310*/  @!P5 IMAD.MOV R214, RZ, RZ, -R214 ;  /* 0x000000ffffd6d224 */ /* 0x000fe200078e0ad6 */
[C---:B------:R-:W-:Y:S01]  /*4320*/  ISETP.GT.U32.AND P5, PT, R5.reuse, R220, PT ;  /* 0x000000dc0500720c */ /* 0x040fe20003fa4070 */
[----:B------:R-:W-:Y:S02]  /*4330*/  IMAD R222, R5, R11, R222 ;  /* 0x0000000b05de7224 */ /* 0x000fe400078e02de */
[----:B------:R-:W-:Y:S01]  /*4340*/  @!P0 IMAD.IADD R218, R218, 0x1, -R5 ;  /* 0x00000001dada8824 */ /* 0x000fe200078e0a05 */
[----:B------:R-:W-:Y:S01]  /*4350*/  @!P6 IADD3 R216, R216, -R5, RZ ;  /* 0x80000005d8d8e210 */ /* 0x000fe20007ffe0ff */
[----:B------:R-:W-:Y:S01]  /*4360*/  IMAD.HI.U32 R13, R9, R224, RZ ;  /* 0x000000e0090d7227 */ /* 0x000fe200078e00ff */
[----:B------:R-:W-:-:S02]  /*4370*/  ISETP.GT.U32.AND P6, PT, R5, R222, PT ;  /* 0x000000de0500720c */ /* 0x000fc40003fc4070 */
[----:B------:R-:W-:Y:S01]  /*4380*/  ISETP.GT.U32.AND P0, PT, R5, R218, PT ;  /* 0x000000da0500720c */ /* 0x000fe20003f04070 */
[----:B------:R-:W-:-:S04]  /*4390*/  IMAD.HI.U32 R15, R9, R226, RZ ;  /* 0x000000e2090f7227 */ /* 0x000fc800078e00ff */
[----:B------:R-:W-:Y:S02]  /*43a0*/  IMAD.MOV R13, RZ, RZ, -R13 ;  /* 0x000000ffff0d7224 */ /* 0x000fe400078e0a0d */
[----:B------:R-:W-:Y:S02]  /*43b0*/  @!P5 IMAD.IADD R220, R220, 0x1, -R5 ;  /* 0x00000001dcdcd824 */ /* 0x000fe400078e0a05 */
[----:B------:R-:W-:Y:S02]  /*43c0*/  IMAD.MOV R15, RZ, RZ, -R15 ;  /* 0x000000ffff0f7224 */ /* 0x000fe400078e0a0f */
[C---:B------:R-:W-:Y:S02]  /*43d0*/  IMAD R224, R5.reuse, R13, R224 ;  /* 0x0000000d05e07224 */ /* 0x040fe400078e02e0 */
[----:B------:R-:W-:Y:S01]  /*43e0*/  @!P6 IMAD.IADD R222, R222, 0x1, -R5 ;  /* 0x00000001dedee824 */ /* 0x000fe200078e0a05 */
[----:B------:R-:W-:Y:S01]  /*43f0*/  ISETP.GT.U32.AND P6, PT, R5, R220, PT ;  /* 0x000000dc0500720c */ /* 0x000fe20003fc4070 */
[----:B------:R-:W-:-:S04]  /*4400*/  IMAD.HI.U32 R11, R9, R230, RZ ;  /* 0x000000e6090b7227 */ /* 0x000fc800078e00ff */
[C---:B------:R-:W-:Y:S01]  /*4410*/  IMAD R226, R5.reuse, R15, R226 ;  /* 0x0000000f05e27224 */ /* 0x040fe200078e02e2 */
[----:B------:R-:W-:Y:S01]  /*4420*/  LOP3.LUT R15, R6, 0x54, RZ, 0xfc, !PT ;  /* 0x00000054060f7812 */ /* 0x000fe200078efcff */
[----:B------:R-:W-:Y:S01]  /*4430*/  @!P0 IMAD.IADD R218, R218, 0x1, -R5 ;  /* 0x00000001dada8824 */ /* 0x000fe200078e0a05 */
[C---:B------:R-:W-:Y:S01]  /*4440*/  ISETP.GT.U32.AND P0, PT, R5.reuse, R224, PT ;  /* 0x000000e00500720c */ /* 0x040fe20003f04070 */
[----:B------:R-:W-:Y:S01]  /*4450*/  IMAD.MOV R11, RZ, RZ, -R11 ;  /* 0x000000ffff0b7224 */ /* 0x000fe200078e0a0b */
[----:B------:R-:W-:Y:S01]  /*4460*/  ISETP.GT.U32.AND P5, PT, R5, R226, PT ;  /* 0x000000e20500720c */ /* 0x000fe20003fa4070 */
[----:B------:R-:W-:Y:S01]  /*4470*/  IMAD.HI.U32 R13, R9, R228, RZ ;  /* 0x000000e4090d7227 */ /* 0x000fe200078e00ff */
[----:B------:R-:W-:-:S03]  /*4480*/  IABS R232, R15 ;  /* 0x0000000f00e87213 */ /* 0x000fc60000000000 */
[C---:B------:R-:W-:Y:S02]  /*4490*/  IMAD R230, R5.reuse, R11, R230 ;  /* 0x0000000b05e67224 */ /* 0x040fe400078e02e6 */
[----:B------:R-:W-:Y:S02]  /*44a0*/  @!P6 IMAD.IADD R220, R220, 0x1, -R5 ;  /* 0x00000001dcdce824 */ /* 0x000fe400078e0a05 */
[----:B------:R-:W-:Y:S01]  /*44b0*/  IMAD.MOV R13, RZ, RZ, -R13 ;  /* 0x000000ffff0d7224 */ /* 0x000fe200078e0a0d */
[C---:B------:R-:W-:Y:S01]  /*44c0*/  ISETP.GT.U32.AND P6, PT, R5.reuse, R230, PT ;  /* 0x000000e60500720c */ /* 0x040fe20003fc4070 */
[--C-:B------:R-:W-:Y:S01]  /*44d0*/  @!P0 IMAD.IADD R224, R224, 0x1, -R5.reuse ;  /* 0x00000001e0e08824 */ /* 0x100fe200078e0a05 */
[C---:B------:R-:W-:Y:S01]  /*44e0*/  ISETP.GT.U32.AND P0, PT, R5.reuse, R222, PT ;  /* 0x000000de0500720c */ /* 0x040fe20003f04070 */
[----:B------:R-:W-:Y:S02]  /*44f0*/  @!P5 IMAD.IADD R226, R226, 0x1, -R5 ;  /* 0x00000001e2e2d824 */ /* 0x000fe400078e0a05 */
[----:B------:R-:W-:Y:S01]  /*4500*/  @!P4 IMAD.MOV R216, RZ, RZ, -R216 ;  /* 0x000000ffffd8c224 */ /* 0x000fe200078e0ad8 */
[C---:B------:R-:W-:Y:S01]  /*4510*/  ISETP.GT.U32.AND P5, PT, R5.reuse, R224, PT ;  /* 0x000000e00500720c */ /* 0x040fe20003fa4070 */
[C---:B------:R-:W-:Y:S01]  /*4520*/  IMAD R228, R5.reuse, R13, R228 ;  /* 0x0000000d05e47224 */ /* 0x040fe200078e02e4 */
[----:B------:R-:W-:Y:S01]  /*4530*/  ISETP.GT.U32.AND P4, PT, R5, R226, PT ;  /* 0x000000e20500720c */ /* 0x000fe20003f84070 */
[----:B------:R-:W-:-:S04]  /*4540*/  IMAD.HI.U32 R13, R9, R236, RZ ;  /* 0x000000ec090d7227 */ /* 0x000fc800078e00ff */
[----:B------:R-:W-:Y:S01]  /*4550*/  @!P6 IMAD.IADD R230, R230, 0x1, -R5 ;  /* 0x00000001e6e6e824 */ /* 0x000fe200078e0a05 */
[----:B------:R-:W-:Y:S01]  /*4560*/  ISETP.GE.AND P6, PT, R17, RZ, PT ;  /* 0x000000ff1100720c */ /* 0x000fe20003fc6270 */
[----:B------:R-:W-:Y:S01]  /*4570*/  IMAD.HI.U32 R11, R9, R232, RZ ;  /* 0x000000e8090b7227 */ /* 0x000fe200078e00ff */
[----:B------:R-:W-:-:S03]  /*4580*/  LOP3.LUT R17, R6, 0x46, RZ, 0xfc, !PT ;  /* 0x0000004606117812 */ /* 0x000fc600078efcff */
[----:B------:R-:W-:Y:S01]  /*4590*/  @!P0 IMAD.IADD R222, R222, 0x1, -R5 ;  /* 0x00000001dede8824 */ /* 0x000fe200078e0a05 */
[C---:B------:R-:W-:Y:S01]  /*45a0*/  ISETP.GT.U32.AND P0, PT, R5.reuse, R228, PT ;  /* 0x000000e40500720c */ /* 0x040fe20003f04070 */
[----:B------:R-:W-:Y:S01]  /*45b0*/  IMAD.MOV R13, RZ, RZ, -R13 ;  /* 0x000000ffff0d7224 */ /* 0x000fe200078e0a0d */
[----:B------:R-:W-:Y:S01]  /*45c0*/  IABS R246, R17 ;  /* 0x0000001100f67213 */ /* 0x000fe20000000000 */
[----:B------:R-:W-:Y:S02]  /*45d0*/  IMAD.MOV R11, RZ, RZ, -R11 ;  /* 0x000000ffff0b7224 */ /* 0x000fe400078e0a0b */
[----:B------:R-:W-:Y:S02]  /*45e0*/  @!P4 IMAD.IADD R226, R226, 0x1, -R5 ;  /* 0x00000001e2e2c824 */ /* 0x000fe400078e0a05 */
[C---:B------:R-:W-:Y:S01]  /*45f0*/  IMAD R236, R5.reuse, R13, R236 ;  /* 0x0000000d05ec7224 */ /* 0x040fe200078e02ec */
[----:B------:R-:W-:Y:S01]  /*4600*/  LOP3.LUT R13, R6, 0x4a, RZ, 0xfc, !PT ;  /* 0x0000004a060d7812 */ /* 0x000fe200078efcff */
[----:B------:R-:W-:-:S02]  /*4610*/  IMAD R232, R5, R11, R232 ;  /* 0x0000000b05e87224 */ /* 0x000fc400078e02e8 */
[----:B------:R-:W-:Y:S01]  /*4620*/  @!P1 IMAD.MOV R218, RZ, RZ, -R218 ;  /* 0x000000ffffda9224 */ /* 0x000fe200078e0ada */
[C---:B------:R-:W-:Y:S01]  /*4630*/  ISETP.GT.U32.AND P1, PT, R5.reuse, R230, PT ;  /* 0x000000e60500720c */ /* 0x040fe20003f24070 */
[----:B------:R-:W-:Y:S01]  /*4640*/  @!P6 IMAD.MOV R226, RZ, RZ, -R226 ;  /* 0x000000ffffe2e224 */ /* 0x000fe200078e0ae2 */
[C---:B------:R-:W-:Y:S01]  /*4650*/  ISETP.GT.U32.AND P6, PT, R5.reuse, R236, PT ;  /* 0x000000ec0500720c */ /* 0x040fe20003fc4070 */
[--C-:B------:R-:W-:Y:S01]  /*4660*/  @!P0 IMAD.IADD R228, R228, 0x1, -R5.reuse ;  /* 0x00000001e4e48824 */ /* 0x100fe200078e0a05 */
[----:B------:R-:W-:Y:S01]  /*4670*/  ISETP.GT.U32.AND P4, PT, R5, R232, PT ;  /* 0x000000e80500720c */ /* 0x000fe20003f84070 */
[----:B------:R-:W-:Y:S01]  /*4680*/  IMAD.HI.U32 R11, R9, R234, RZ ;  /* 0x000000ea090b7227 */ /* 0x000fe200078e00ff */
[----:B------:R-:W-:Y:S02]  /*4690*/  ISETP.GE.AND P0, PT, R19, RZ, PT ;  /* 0x000000ff1300720c */ /* 0x000fe40003f06270 */
[----:B------:R-:W-:Y:S01]  /*46a0*/  IABS R242, R13 ;  /* 0x0000000d00f27213 */ /* 0x000fe20000000000 */
[--C-:B------:R-:W-:Y:S01]  /*46b0*/  @!P5 IMAD.IADD R224, R224, 0x1, -R5.reuse ;  /* 0x00000001e0e0d824 */ /* 0x100fe200078e0a05 */
[----:B------:R-:W-:Y:S01]  /*46c0*/  ISETP.GE.AND P5, PT, R16, RZ, PT ;  /* 0x000000ff1000720c */ /* 0x000fe20003fa6270 */
[----:B------:R-:W-:Y:S01]  /*46d0*/  @!P2 IMAD.MOV R222, RZ, RZ, -R222 ;  /* 0x000000ffffdea224 */ /* 0x000fe200078e0ade */
[----:B------:R-:W-:Y:S01]  /*46e0*/  LOP3.LUT R16, R6, 0x4e, RZ, 0xfc, !PT ;  /* 0x0000004e06107812 */ /* 0x000fe200078efcff */
[--C-:B------:R-:W-:Y:S01]  /*46f0*/  @!P1 IMAD.IADD R230, R230, 0x1, -R5.reuse ;  /* 0x00000001e6e69824 */ /* 0x100fe200078e0a05 */
[----:B------:R-:W-:Y:S01]  /*4700*/  IADD3 R11, -R11, RZ, RZ ;  /* 0x000000ff0b0b7210 */ /* 0x000fe20007ffe1ff */
[--C-:B------:R-:W-:Y:S01]  /*4710*/  @!P6 IMAD.IADD R236, R236, 0x1, -R5.reuse ;  /* 0x00000001ecece824 */ /* 0x100fe200078e0a05 */
[----:B------:R-:W-:Y:S01]  /*4720*/  IABS R238, R16 ;  /* 0x0000001000ee7213 */ /* 0x000fe20000000000 */
[----:B------:R-:W-:Y:S01]  /*4730*/  @!P4 IMAD.IADD R232, R232, 0x1, -R5 ;  /* 0x00000001e8e8c824 */ /* 0x000fe200078e0a05 */
[----:B------:R-:W-:Y:S01]  /*4740*/  ISETP.GE.AND P1, PT, R15, RZ, PT ;  /* 0x000000ff0f00720c */ /* 0x000fe20003f26270 */
[----:B------:R-:W-:Y:S01]  /*4750*/  IMAD R234, R5, R11, R234 ;  /* 0x0000000b05ea7224 */ /* 0x000fe200078e02ea */
[----:B------:R-:W-:Y:S01]  /*4760*/  @!P0 IADD3 R230, -R230, RZ, RZ ;  /* 0x000000ffe6e68210 */ /* 0x000fe20007ffe1ff */
[----:B------:R-:W-:Y:S01]  /*4770*/  IMAD.HI.U32 R11, R9, R238, RZ ;  /* 0x000000ee090b7227 */ /* 0x000fe200078e00ff */
[----:B------:R-:W-:-:S02]  /*4780*/  ISETP.GT.U32.AND P0, PT, R5, R236, PT ;  /* 0x000000ec0500720c */ /* 0x000fc40003f04070 */
[C---:B------:R-:W-:Y:S01]  /*4790*/  ISETP.GT.U32.AND P4, PT, R5.reuse, R232, PT ;  /* 0x000000e80500720c */ /* 0x040fe20003f84070 */
[----:B------:R-:W-:Y:S01]  /*47a0*/  IMAD.MOV R11, RZ, RZ, -R11 ;  /* 0x000000ffff0b7224 */ /* 0x000fe200078e0a0b */
[C---:B------:R-:W-:Y:S01]  /*47b0*/  ISETP.GT.U32.AND P2, PT, R5.reuse, R234, PT ;  /* 0x000000ea0500720c */ /* 0x040fe20003f44070 */
[----:B------:R-:W-:Y:S01]  /*47c0*/  @!P3 IMAD.MOV R220, RZ, RZ, -R220 ;  /* 0x000000ffffdcb224 */ /* 0x000fe200078e0adc */
[C---:B------:R-:W-:Y:S01]  /*47d0*/  ISETP.GT.U32.AND P3, PT, R5.reuse, R228, PT ;  /* 0x000000e40500720c */ /* 0x040fe20003f64070 */
[----:B------:R-:W-:Y:S01]  /*47e0*/  IMAD R238, R5, R11, R238 ;  /* 0x0000000b05ee7224 */ /* 0x000fe200078e02ee */
[----:B------:R-:W-:Y:S01]  /*47f0*/  LOP3.LUT R11, R6, 0x4c, RZ, 0xfc, !PT ;  /* 0x0000004c060b7812 */ /* 0x000fe200078efcff */
[----:B------:R-:W-:Y:S01]  /*4800*/  @!P5 IMAD.MOV R224, RZ, RZ, -R224 ;  /* 0x000000ffffe0d224 */ /* 0x000fe200078e0ae0 */
[----:B------:R-:W-:Y:S02]  /*4810*/  ISETP.GE.AND P5, PT, R21, RZ, PT ;  /* 0x000000ff1500720c */ /* 0x000fe40003fa6270 */
[----:B------:R-:W-:Y:S01]  /*4820*/  IABS R240, R11 ;  /* 0x0000000b00f07213 */ /* 0x000fe20000000000 */
[--C-:B------:R-:W-:Y:S01]  /*4830*/  @!P0 IMAD.IADD R236, R236, 0x1, -R5.reuse ;  /* 0x00000001ecec8824 */ /* 0x100fe200078e0a05 */
[----:B------:R-:W-:Y:S01]  /*4840*/  ISETP.GT.U32.AND P0, PT, R5, R238, PT ;  /* 0x000000ee0500720c */ /* 0x000fe20003f04070 */
[--C-:B------:R-:W-:Y:S01]  /*4850*/  @!P4 IMAD.IADD R232, R232, 0x1, -R5.reuse ;  /* 0x00000001e8e8c824 */ /* 0x100fe200078e0a05 */
[----:B------:R-:W-:Y:S01]  /*4860*/  ISETP.GE.AND P4, PT, R23, RZ, PT ;  /* 0x000000ff1700720c */ /* 0x000fe20003f86270 */
[----:B------:R-:W-:Y:S01]  /*4870*/  @!P2 IMAD.IADD R234, R234, 0x1, -R5 ;  /* 0x00000001eaeaa824 */ /* 0x000fe200078e0a05 */
[----:B------:R-:W-:Y:S01]  /*4880*/  LOP3.LUT R15, R6, 0x48, RZ, 0xfc, !PT ;  /* 0x00000048060f7812 */ /* 0x000fe200078efcff */
[----:B------:R-:W-:Y:S01]  /*4890*/  @!P1 IMAD.MOV R232, RZ, RZ, -R232 ;  /* 0x000000ffffe89224 */ /* 0x000fe200078e0ae8 */
[----:B------:R-:W-:Y:S01]  /*48a0*/  ISETP.GE.AND P1, PT, R13, RZ, PT ;  /* 0x000000ff0d00720c */ /* 0x000fe20003f26270 */
[----:B------:R-:W-:Y:S01]  /*48b0*/  IMAD.HI.U32 R13, R9, R242, RZ ;  /* 0x000000f2090d7227 */ /* 0x000fe200078e00ff */
[----:B------:R-:W-:-:S02]  /*48c0*/  ISETP.GT.U32.AND P6, PT, R5, R234, PT ;  /* 0x000000ea0500720c */ /* 0x000fc40003fc4070 */
[----:B------:R-:W-:Y:S01]  /*48d0*/  IABS R244, R15 ;  /* 0x0000000f00f47213 */ /* 0x000fe20000000000 */
[----:B------:R-:W-:Y:S01]  /*48e0*/  IMAD.MOV R13, RZ, RZ, -R13 ;  /* 0x000000ffff0d7224 */ /* 0x000fe200078e0a0d */
[----:B------:R-:W-:Y:S01]  /*48f0*/  ISETP.GE.AND P2, PT, R16, RZ, PT ;  /* 0x000000ff1000720c */ /* 0x000fe20003f46270 */
[--C-:B------:R-:W-:Y:S01]  /*4900*/  @!P3 IMAD.IADD R228, R228, 0x1, -R5.reuse ;  /* 0x00000001e4e4b824 */ /* 0x100fe200078e0a05 */
[----:B------:R-:W-:Y:S01]  /*4910*/  ISETP.GE.AND P3, PT, R22, RZ, PT ;  /* 0x000000ff1600720c */ /* 0x000fe20003f66270 */
[----:B------:R-:W-:Y:S01]  /*4920*/  @!P0 IMAD.IADD R238, R238, 0x1, -R5 ;  /* 0x00000001eeee8824 */ /* 0x000fe200078e0a05 */
[C---:B------:R-:W-:Y:S01]  /*4930*/  LOP3.LUT R21, R6.reuse, 0x42, RZ, 0xfc, !PT ;  /* 0x0000004206157812 */ /* 0x040fe200078efcff */
[----:B------:R-:W-:Y:S01]  /*4940*/  IMAD R242, R5, R13, R242 ;  /* 0x0000000d05f27224 */ /* 0x000fe200078e02f2 */
[----:B------:R-:W-:Y:S01]  /*4950*/  LOP3.LUT R19, R6, 0x44, RZ, 0xfc, !PT ;  /* 0x0000004406137812 */ /* 0x000fe200078efcff */
[----:B------:R-:W-:Y:S01]  /*4960*/  @!P5 IMAD.MOV R228, RZ, RZ, -R228 ;  /* 0x000000ffffe4d224 */ /* 0x000fe200078e0ae4 */
[----:B------:R-:W-:Y:S01]  /*4970*/  ISETP.GE.AND P5, PT, R11, RZ, PT ;  /* 0x000000ff0b00720c */ /* 0x000fe20003fa6270 */
[----:B------:R-:W-:Y:S01]  /*4980*/  IMAD.HI.U32 R11, R9, R240, RZ ;  /* 0x000000f0090b7227 */ /* 0x000fe200078e00ff */
[----:B------:R-:W-:-:S02]  /*4990*/  ISETP.GT.U32.AND P0, PT, R5, R238, PT ;  /* 0x000000ee0500720c */ /* 0x000fc40003f04070 */
[----:B------:R-:W-:Y:S01]  /*49a0*/  IABS R252, R21 ;  /* 0x0000001500fc7213 */ /* 0x000fe20000000000 */
[----:B------:R-:W-:Y:S01]  /*49b0*/  @!P4 IMAD.MOV R236, RZ, RZ, -R236 ;  /* 0x000000ffffecc224 */ /* 0x000fe200078e0aec */
[----:B------:R-:W-:Y:S01]  /*49c0*/  ISETP.GT.U32.AND P4, PT, R5, R242, PT ;  /* 0x000000f20500720c */ /* 0x000fe20003f84070 */
[----:B------:R-:W-:Y:S01]  /*49d0*/  @!P6 IMAD.IADD R234, R234, 0x1, -R5 ;  /* 0x00000001eaeae824 */ /* 0x000fe200078e0a05 */
[----:B------:R-:W-:Y:S01]  /*49e0*/  ISETP.GE.AND P6, PT, R15, RZ, PT ;  /* 0x000000ff0f00720c */ /* 0x000fe20003fc6270 */
[----:B------:R-:W-:Y:S01]  /*49f0*/  IMAD.MOV R15, RZ, RZ, -R11 ;  /* 0x000000ffff0f7224 */ /* 0x000fe200078e0a0b */
[----:B------:R-:W-:Y:S01]  /*4a00*/  LOP3.LUT R23, R6, 0x40, RZ, 0xfc, !PT ;  /* 0x0000004006177812 */ /* 0x000fe200078efcff */
[----:B------:R-:W-:Y:S01]  /*4a10*/  IMAD.HI.U32 R11, R9, R244, RZ ;  /* 0x000000f4090b7227 */ /* 0x000fe200078e00ff */
[----:B------:R-:W-:Y:S02]  /*4a20*/  IABS R250, R19 ;  /* 0x0000001300fa7213 */ /* 0x000fe40000000000 */
[----:B------:R-:W-:Y:S01]  /*4a30*/  IABS R16, R23 ;  /* 0x0000001700107213 */ /* 0x000fe20000000000 */
[----:B------:R-:W-:Y:S01]  /*4a40*/  IMAD R240, R5, R15, R240 ;  /* 0x0000000f05f07224 */ /* 0x000fe200078e02f0 */
[----:B------:R-:W-:Y:S01]  /*4a50*/  IABS R22, R25 ;  /* 0x0000001900167213 */ /* 0x000fe20000000000 */
[----:B------:R-:W-:-:S02]  /*4a60*/  IMAD.MOV R15, RZ, RZ, -R11 ;  /* 0x000000ffff0f7224 */ /* 0x000fc400078e0a0b */
[----:B------:R-:W-:Y:S01]  /*4a70*/  IMAD.HI.U32 R11, R9, R246, RZ ;  /* 0x000000f6090b7227 */ /* 0x000fe200078e00ff */
[----:B------:R-:W-:-:S03]  /*4a80*/  @!P4 IADD3 R242, R242, -R5, RZ ;  /* 0x80000005f2f2c210 */ /* 0x000fc60007ffe0ff */
[----:B------:R-:W-:Y:S02]  /*4a90*/  @!P0 IMAD.IADD R238, R238, 0x1, -R5 ;  /* 0x00000001eeee8824 */ /* 0x000fe400078e0a05 */
[----:B------:R-:W-:Y:S02]  /*4aa0*/  IMAD.MOV R11, RZ, RZ, -R11 ;  /* 0x000000ffff0b7224 */ /* 0x000fe400078e0a0b */
[----:B------:R-:W-:Y:S01]  /*4ab0*/  @!P2 IMAD.MOV R238, RZ, RZ, -R238 ;  /* 0x000000ffffeea224 */ /* 0x000fe200078e0aee */
[C---:B------:R-:W-:Y:S01]  /*4ac0*/  ISETP.GT.U32.AND P2, PT, R5.reuse, R242, PT ;  /* 0x000000f20500720c */ /* 0x040fe20003f44070 */
[----:B------:R-:W-:Y:S02]  /*4ad0*/  IMAD R246, R5, R11, R246 ;  /* 0x0000000b05f67224 */ /* 0x000fe400078e02f6 */
[----:B------:R-:W-:-:S04]  /*4ae0*/  IMAD.HI.U32 R11, R9, R252, RZ ;  /* 0x000000fc090b7227 */ /* 0x000fc800078e00ff */
[----:B------:R-:W-:Y:S01]  /*4af0*/  @!P3 IMAD.MOV R234, RZ, RZ, -R234 ;  /* 0x000000ffffeab224 */ /* 0x000fe200078e0aea */
[C---:B------:R-:W-:Y:S01]  /*4b00*/  ISETP.GT.U32.AND P3, PT, R5.reuse, R240, PT ;  /* 0x000000f00500720c */ /* 0x040fe20003f64070 */
[----:B------:R-:W-:Y:S02]  /*4b10*/  IMAD.MOV R11, RZ, RZ, -R11 ;  /* 0x000000ffff0b7224 */ /* 0x000fe400078e0a0b */
[C---:B------:R-:W-:Y:S02]  /*4b20*/  IMAD R244, R5.reuse, R15, R244 ;  /* 0x0000000f05f47224 */ /* 0x040fe400078e02f4 */
[C---:B------:R-:W-:Y:S02]  /*4b30*/  IMAD R252, R5.reuse, R11, R252 ;  /* 0x0000000b05fc7224 */ /* 0x040fe400078e02fc */
[----:B------:R-:W-:Y:S01]  /*4b40*/  @!P2 IMAD.IADD R242, R242, 0x1, -R5 ;  /* 0x00000001f2f2a824 */ /* 0x000fe200078e0a05 */
[----:B------:R-:W-:Y:S01]  /*4b50*/  ISETP.GT.U32.AND P0, PT, R5, R244, PT ;  /* 0x000000f40500720c */ /* 0x000fe20003f04070 */
[----:B------:R-:W-:Y:S01]  /*4b60*/  IMAD.HI.U32 R13, R9, R250, RZ ;  /* 0x000000fa090d7227 */ /* 0x000fe200078e00ff */
[----:B------:R-:W-:-:S03]  /*4b70*/  ISETP.GT.U32.AND P2, PT, R5, R252, PT ;  /* 0x000000fc0500720c */ /* 0x000fc60003f44070 */
[----:B------:R-:W-:-:S04]  /*4b80*/  IMAD.HI.U32 R11, R9, R16, RZ ;  /* 0x00000010090b7227 */ /* 0x000fc800078e00ff */
[----:B------:R-:W-:Y:S01]  /*4b90*/  @!P3 IMAD.IADD R240, R240, 0x1, -R5 ;  /* 0x00000001f0f0b824 */ /* 0x000fe200078e0a05 */
[C---:B------:R-:W-:Y:S01]  /*4ba0*/  ISETP.GT.U32.AND P3, PT, R5.reuse, R246, PT ;  /* 0x000000f60500720c */ /* 0x040fe20003f64070 */
[----:B------:R-:W-:Y:S02]  /*4bb0*/  IMAD.MOV R13, RZ, RZ, -R13 ;  /* 0x000000ffff0d7224 */ /* 0x000fe400078e0a0d */
[----:B------:R-:W-:Y:S01]  /*4bc0*/  IMAD.MOV R11, RZ, RZ, -R11 ;  /* 0x000000ffff0b7224 */ /* 0x000fe200078e0a0b */
[C---:B------:R-:W-:Y:S01]  /*4bd0*/  ISETP.GT.U32.AND P4, PT, R5.reuse, R240, PT ;  /* 0x000000f00500720c */ /* 0x040fe20003f84070 */
[C---:B------:R-:W-:Y:S02]  /*4be0*/  IMAD R250, R5.reuse, R13, R250 ;  /* 0x0000000d05fa7224 */ /* 0x040fe400078e02fa */
[----:B------:R-:W-:Y:S01]  /*4bf0*/  IMAD R13, R5, R11, R16 ;  /* 0x0000000b050d7224 */ /* 0x000fe200078e0210 */
[----:B------:R-:W-:Y:S01]  /*4c00*/  IABS R16, R27 ;  /* 0x0000001b00107213 */ /* 0x000fe20000000000 */
[----:B------:R-:W-:-:S04]  /*4c10*/  IMAD.HI.U32 R11, R9, R22, RZ ;  /* 0x00000016090b7227 */ /* 0x000fc800078e00ff */
[----:B------:R-:W-:Y:S01]  /*4c20*/  @!P2 IMAD.IADD R252, R252, 0x1, -R5 ;  /* 0x00000001fcfca824 */ /* 0x000fe200078e0a05 */
[----:B------:R-:W-:Y:S01]  /*4c30*/  ISETP.GE.AND P2, PT, R21, RZ, PT ;  /* 0x000000ff1500720c */ /* 0x000fe20003f46270 */
[----:B------:R-:W-:Y:S01]  /*4c40*/  IMAD.MOV R11, RZ, RZ, -R11 ;  /* 0x000000ffff0b7224 */ /* 0x000fe200078e0a0b */
[----:B------:R-:W-:Y:S01]  /*4c50*/  LOP3.LUT R21, R6, 0x30, RZ, 0xfc, !PT ;  /* 0x0000003006157812 */ /* 0x000fe200078efcff */
[--C-:B------:R-:W-:Y:S02]  /*4c60*/  @!P0 IMAD.IADD R244, R244, 0x1, -R5.reuse ;  /* 0x00000001f4f48824 */ /* 0x100fe400078e0a05 */
[----:B------:R-:W-:Y:S01]  /*4c70*/  @!P3 IMAD.IADD R246, R246, 0x1, -R5 ;  /* 0x00000001f6f6b824 */ /* 0x000fe200078e0a05 */
[----:B------:R-:W-:Y:S01]  /*4c80*/  IABS R146, R21 ;  /* 0x0000001500927213 */ /* 0x000fe20000000000 */
[----:B------:R-:W-:Y:S01]  /*4c90*/  @!P1 IMAD.MOV R242, RZ, RZ, -R242 ;  /* 0x000000fffff29224 */ /* 0x000fe200078e0af2 */
[C---:B------:R-:W-:Y:S01]  /*4ca0*/  ISETP.GT.U32.AND P1, PT, R5.reuse, R252, PT ;  /* 0x000000fc0500720c */ /* 0x040fe20003f24070 */
[C---:B------:R-:W-:Y:S01]  /*4cb0*/  IMAD R217, R5.reuse, R11, R22 ;  /* 0x0000000b05d97224 */ /* 0x040fe200078e0216 */
[----:B------:R-:W-:Y:S01]  /*4cc0*/  ISETP.GT.U32.AND P0, PT, R5, R244, PT ;  /* 0x000000f40500720c */ /* 0x000fe20003f04070 */
[----:B------:R-:W-:Y:S01]  /*4cd0*/  IMAD.HI.U32 R11, R9, R16, RZ ;  /* 0x00000010090b7227 */ /* 0x000fe200078e00ff */
[----:B------:R-:W-:-:S03]  /*4ce0*/  ISETP.GT.U32.AND P3, PT, R5, R246, PT ;  /* 0x000000f60500720c */ /* 0x000fc60003f64070 */
[----:B------:R-:W-:Y:S02]  /*4cf0*/  IMAD.MOV R143, RZ, RZ, -R11 ;  /* 0x000000ffff8f7224 */ /* 0x000fe400078e0a0b */
[--C-:B------:R-:W-:Y:S01]  /*4d00*/  @!P4 IMAD.IADD R240, R240, 0x1, -R5.reuse ;  /* 0x00000001f0f0c824 */ /* 0x100fe200078e0a05 */
[C---:B------:R-:W-:Y:S01]  /*4d10*/  ISETP.GT.U32.AND P4, PT, R5.reuse, R250, PT ;  /* 0x000000fa0500720c */ /* 0x040fe20003f84070 */
[C---:B------:R-:W-:Y:S01]  /*4d20*/  IMAD R143, R5.reuse, R143, R16 ;  /* 0x0000008f058f7224 */ /* 0x040fe200078e0210 */
[----:B------:R-:W-:Y:S01]  /*4d30*/  LOP3.LUT R16, R6, 0x34, RZ, 0xfc, !PT ;  /* 0x0000003406107812 */ /* 0x000fe200078efcff */
[--C-:B------:R-:W-:Y:S01]  /*4d40*/  @!P1 IMAD.IADD R252, R252, 0x1, -R5.reuse ;  /* 0x00000001fcfc9824 */ /* 0x100fe200078e0a05 */
[----:B------:R-:W-:Y:S01]  /*4d50*/  @!P5 IADD3 R240, -R240, RZ, RZ ;  /* 0x000000fff0f0d210 */ /* 0x000fe20007ffe1ff */
[--C-:B------:R-:W-:Y:S01]  /*4d60*/  @!P0 IMAD.IADD R244, R244, 0x1, -R5.reuse ;  /* 0x00000001f4f48824 */ /* 0x100fe200078e0a05 */
[----:B------:R-:W-:Y:S01]  /*4d70*/  ISETP.GT.U32.AND P1, PT, R5, R143, PT ;  /* 0x0000008f0500720c */ /* 0x000fe20003f24070 */
[--C-:B------:R-:W-:Y:S01]  /*4d80*/  @!P3 IMAD.IADD R246, R246, 0x1, -R5.reuse ;  /* 0x00000001f6f6b824 */ /* 0x100fe200078e0a05 */
[----:B------:R-:W-:Y:S01]  /*4d90*/  ISETP.GE.AND P0, PT, R17, RZ, PT ;  /* 0x000000ff1100720c */ /* 0x000fe20003f06270 */
[----:B------:R-:W-:Y:S01]  /*4da0*/  @!P6 IMAD.MOV R244, RZ, RZ, -R244 ;  /* 0x000000fffff4e224 */ /* 0x000fe200078e0af4 */
[C---:B------:R-:W-:Y:S01]  /*4db0*/  ISETP.GT.U32.AND P3, PT, R5.reuse, R13, PT ;  /* 0x0000000d0500720c */ /* 0x040fe20003f64070 */
[----:B------:R-:W-:Y:S01]  /*4dc0*/  @!P2 IMAD.MOV R252, RZ, RZ, -R252 ;  /* 0x000000fffffca224 */ /* 0x000fe200078e0afc */
[----:B------:R-:W-:Y:S01]  /*4dd0*/  LOP3.LUT R17, R6, 0x3a, RZ, 0xfc, !PT ;  /* 0x0000003a06117812 */ /* 0x000fe200078efcff */
[----:B------:R-:W-:Y:S01]  /*4de0*/  @!P4 IMAD.IADD R250, R250, 0x1, -R5 ;  /* 0x00000001fafac824 */ /* 0x000fe200078e0a05 */
[----:B------:R-:W-:-:S02]  /*4df0*/  ISETP.GT.U32.AND P6, PT, R5, R217, PT ;  /* 0x000000d90500720c */ /* 0x000fc40003fc4070 */
[----:B------:R-:W-:Y:S02]  /*4e00*/  IABS R15, R17 ;  /* 0x00000011000f7213 */ /* 0x000fe40000000000 */
[----:B------:R-:W-:Y:S01]  /*4e10*/  ISETP.GE.AND P4, PT, R19, RZ, PT ;  /* 0x000000ff1300720c */ /* 0x000fe20003f86270 */
[----:B------:R-:W-:Y:S01]  /*4e20*/  @!P1 IMAD.IADD R143, R143, 0x1, -R5 ;  /* 0x000000018f8f9824 */ /* 0x000fe200078e0a05 */
[----:B------:R-:W-:Y:S01]  /*4e30*/  IABS R68, R16 ;  /* 0x0000001000447213 */ /* 0x000fe20000000000 */
[----:B------:R-:W-:Y:S01]  /*4e40*/  IMAD.MOV.U32 R22, RZ, RZ, R15 ;  /* 0x000000ffff167224 */ /* 0x000fe200078e000f */
[----:B------:R-:W-:Y:S01]  /*4e50*/  LOP3.LUT R15, R6, 0x36, RZ, 0xfc, !PT ;  /* 0x00000036060f7812 */ /* 0x000fe200078efcff */
[----:B------:R-:W-:Y:S01]  /*4e60*/  @!P3 IMAD.IADD R13, R13, 0x1, -R5 ;  /* 0x000000010d0db824 */ /* 0x000fe200078e0a05 */
[----:B------:R-:W-:Y:S01]  /*4e70*/  ISETP.GT.U32.AND P2, PT, R5, R143, PT ;  /* 0x0000008f0500720c */ /* 0x000fe20003f44070 */
[----:B------:R-:W-:Y:S01]  /*4e80*/  IMAD.HI.U32 R11, R9, R22, RZ ;  /* 0x00000016090b7227 */ /* 0x000fe200078e00ff */
[----:B------:R-:W-:-:S02]  /*4e90*/  ISETP.GT.U32.AND P3, PT, R5, R250, PT ;  /* 0x000000fa0500720c */ /* 0x000fc40003f64070 */
[----:B------:R-:W-:Y:S01]  /*4ea0*/  ISETP.GT.U32.AND P5, PT, R5, R13, PT ;  /* 0x0000000d0500720c */ /* 0x000fe20003fa4070 */
[----:B------:R-:W-:Y:S01]  /*4eb0*/  IMAD.MOV R11, RZ, RZ, -R11 ;  /* 0x000000ffff0b7224 */ /* 0x000fe200078e0a0b */
[----:B------:R-:W-:Y:S01]  /*4ec0*/  IABS R70, R15 ;  /* 0x0000000f00467213 */ /* 0x000fe20000000000 */
[----:B------:R-:W-:Y:S01]  /*4ed0*/  @!P0 IMAD.MOV R246, RZ, RZ, -R246 ;  /* 0x000000fffff68224 */ /* 0x000fe200078e0af6 */
[----:B------:R-:W-:Y:S01]  /*4ee0*/  ISETP.GE.AND P0, PT, R23, RZ, PT ;  /* 0x000000ff1700720c */ /* 0x000fe20003f06270 */
[----:B------:R-:W-:Y:S01]  /*4ef0*/  IMAD R219, R5, R11, R22 ;  /* 0x0000000b05db7224 */ /* 0x000fe200078e0216 */
[C---:B------:R-:W-:Y:S01]  /*4f00*/  LOP3.LUT R11, R6.reuse, 0x38, RZ, 0xfc, !PT ;  /* 0x00000038060b7812 */ /* 0x040fe200078efcff */
[--C-:B------:R-:W-:Y:S01]  /*4f10*/  @!P6 IMAD.IADD R217, R217, 0x1, -R5.reuse ;  /* 0x00000001d9d9e824 */ /* 0x100fe200078e0a05 */
[----:B------:R-:W-:Y:S02]  /*4f20*/  LOP3.LUT R23, R6, 0x2a, RZ, 0xfc, !PT ;  /* 0x0000002a06177812 */ /* 0x000fe400078efcff */
[----:B------:R-:W-:Y:S01]  /*4f30*/  IABS R22, R11 ;  /* 0x0000000b00167213 */ /* 0x000fe20000000000 */
[--C-:B------:R-:W-:Y:S01]  /*4f40*/  @!P3 IMAD.IADD R250, R250, 0x1, -R5.reuse ;  /* 0x00000001fafab824 */ /* 0x100fe200078e0a05 */
[----:B------:R-:W-:Y:S01]  /*4f50*/  @!P2 IADD3 R143, R143, -R5, RZ ;  /* 0x800000058f8fa210 */ /* 0x000fe20007ffe0ff */
[----:B------:R-:W-:Y:S01]  /*4f60*/  @!P5 IMAD.IADD R13, R13, 0x1, -R5 ;  /* 0x000000010d0dd824 */ /* 0x000fe200078e0a05 */
[C---:B------:R-:W-:Y:S01]  /*4f70*/  ISETP.GT.U32.AND P6, PT, R5.reuse, R217, PT ;  /* 0x000000d90500720c */ /* 0x040fe20003fc4070 */
[----:B------:R-:W-:Y:S01]  /*4f80*/  @!P4 IMAD.MOV R250, RZ, RZ, -R250 ;  /* 0x000000fffffac224 */ /* 0x000fe200078e0afa */
[----:B------:R-:W-:Y:S01]  /*4f90*/  ISETP.GT.U32.AND P2, PT, R5, R219, PT ;  /* 0x000000db0500720c */ /* 0x000fe20003f44070 */
[----:B------:R-:W-:Y:S01]  /*4fa0*/  @!P0 IMAD.MOV R13, RZ, RZ, -R13 ;  /* 0x000000ffff0d8224 */ /* 0x000fe200078e0a0d */
[----:B------:R-:W-:Y:S01]  /*4fb0*/  ISETP.GE.AND P1, PT, R11, RZ, PT ;  /* 0x000000ff0b00720c */ /* 0x000fe20003f26270 */
[----:B------:R-:W-:Y:S01]  /*4fc0*/  IMAD.HI.U32 R11, R9, R22, RZ ;  /* 0x00000016090b7227 */ /* 0x000fe200078e00ff */
[----:B------:R-:W-:-:S02]  /*4fd0*/  ISETP.GE.AND P3, PT, R25, RZ, PT ;  /* 0x000000ff1900720c */ /* 0x000fc40003f66270 */
[----:B------:R-:W-:Y:S01]  /*4fe0*/  ISETP.GE.AND P5, PT, R27, RZ, PT ;  /* 0x000000ff1b00720c */ /* 0x000fe20003fa6270 */
[----:B------:R-:W-:Y:S01]  /*4ff0*/  IMAD.MOV R11, RZ, RZ, -R11 ;  /* 0x000000ffff0b7224 */ /* 0x000fe200078e0a0b */
[----:B------:R-:W-:Y:S01]  /*5000*/  ISETP.GE.AND P0, PT, R15, RZ, PT ;  /* 0x000000ff0f00720c */ /* 0x000fe20003f06270 */
[----:B------:R-:W-:Y:S01]  /*5010*/  IMAD.HI.U32 R15, R9, R70, RZ ;  /* 0x00000046090f7227 */ /* 0x000fe200078e00ff */
[----:B------:R-:W-:Y:S02]  /*5020*/  ISETP.GE.AND P4, PT, R17, RZ, PT ;  /* 0x000000ff1100720c */ /* 0x000fe40003f86270 */
[C---:B------:R-:W-:Y:S01]  /*5030*/  LOP3.LUT R17, R6.reuse, 0x32, RZ, 0xfc, !PT ;  /* 0x0000003206117812 */ /* 0x040fe200078efcff */
[----:B------:R-:W-:Y:S01]  /*5040*/  IMAD R19, R5, R11, R22 ;  /* 0x0000000b05137224 */ /* 0x000fe200078e0216 */
[----:B------:R-:W-:Y:S01]  /*5050*/  LOP3.LUT R22, R6, 0x2c, RZ, 0xfc, !PT ;  /* 0x0000002c06167812 */ /* 0x000fe200078efcff */
[----:B------:R-:W-:Y:S01]  /*5060*/  @!P6 IMAD.IADD R217, R217, 0x1, -R5 ;  /* 0x00000001d9d9e824 */ /* 0x000fe200078e0a05 */
[----:B------:R-:W-:Y:S01]  /*5070*/  IABS R66, R17 ;  /* 0x0000001100427213 */ /* 0x000fe20000000000 */
[----:B------:R-:W-:Y:S01]  /*5080*/  IMAD.MOV R15, RZ, RZ, -R15 ;  /* 0x000000ffff0f7224 */ /* 0x000fe200078e0a0f */
[----:B------:R-:W-:Y:S01]  /*5090*/  ISETP.GE.AND P6, PT, R16, RZ, PT ;  /* 0x000000ff1000720c */ /* 0x000fe20003fc6270 */
[----:B------:R-:W-:Y:S01]  /*50a0*/  @!P2 IMAD.IADD R219, R219, 0x1, -R5 ;  /* 0x00000001dbdba824 */ /* 0x000fe200078e0a05 */
[C---:B------:R-:W-:Y:S01]  /*50b0*/  ISETP.GT.U32.AND P2, PT, R5.reuse, R19, PT ;  /* 0x000000130500720c */ /* 0x040fe20003f44070 */
[C---:B------:R-:W-:Y:S01]  /*50c0*/  IMAD R70, R5.reuse, R15, R70 ;  /* 0x0000000f05467224 */ /* 0x040fe200078e0246 */
[----:B------:R-:W-:Y:S01]  /*50d0*/  IABS R62, R22 ;  /* 0x00000016003e7213 */ /* 0x000fe20000000000 */
[----:B------:R-:W-:Y:S01]  /*50e0*/  @!P3 IMAD.MOV R217, RZ, RZ, -R217 ;  /* 0x000000ffffd9b224 */ /* 0x000fe200078e0ad9 */
[C---:B------:R-:W-:Y:S01]  /*50f0*/  ISETP.GT.U32.AND P3, PT, R5.reuse, R219, PT ;  /* 0x000000db0500720c */ /* 0x040fe20003f64070 */
[----:B------:R-:W-:Y:S01]  /*5100*/  @!P5 IMAD.MOV R143, RZ, RZ, -R143 ;  /* 0x000000ffff8fd224 */ /* 0x000fe200078e0a8f */
[----:B------:R-:W-:Y:S01]  /*5110*/  ISETP.GT.U32.AND P5, PT, R5, R70, PT ;  /* 0x000000460500720c */ /* 0x000fe20003fa4070 */
[----:B------:R-:W-:Y:S01]  /*5120*/  IMAD.HI.U32 R16, R9, R68, RZ ;  /* 0x0000004409107227 */ /* 0x000fe200078e00ff */
[----:B------:R-:W-:-:S02]  /*5130*/  IABS R60, R23 ;  /* 0x00000017003c7213 */ /* 0x000fc40000000000 */
[C---:B------:R-:W-:Y:S01]  /*5140*/  LOP3.LUT R27, R6.reuse, 0x16, RZ, 0xfc, !PT ;  /* 0x00000016061b7812 */ /* 0x040fe200078efcff */
[----:B------:R-:W-:Y:S01]  /*5150*/  IMAD.HI.U32 R11, R9, R66, RZ ;  /* 0x00000042090b7227 */ /* 0x000fe200078e00ff */
[C---:B------:R-:W-:Y:S02]  /*5160*/  LOP3.LUT R25, R6.reuse, 0x18, RZ, 0xfc, !PT ;  /* 0x0000001806197812 */ /* 0x040fe400078efcff */
[----:B------:R-:W-:Y:S01]  /*5170*/  IABS R46, R27 ;  /* 0x0000001b002e7213 */ /* 0x000fe20000000000 */
[----:B------:R-:W-:Y:S01]  /*5180*/  IMAD.MOV R16, RZ, RZ, -R16 ;  /* 0x000000ffff107224 */ /* 0x000fe200078e0a10 */
[----:B------:R-:W-:Y:S01]  /*5190*/  IABS R152, R25 ;  /* 0x0000001900987213 */ /* 0x000fe20000000000 */
[----:B------:R-:W-:Y:S02]  /*51a0*/  IMAD.MOV R11, RZ, RZ, -R11 ;  /* 0x000000ffff0b7224 */ /* 0x000fe400078e0a0b */
[--C-:B------:R-:W-:Y:S02]  /*51b0*/  @!P2 IMAD.IADD R19, R19, 0x1, -R5.reuse ;  /* 0x000000011313a824 */ /* 0x100fe400078e0a05 */
[C---:B------:R-:W-:Y:S01]  /*51c0*/  IMAD R68, R5.reuse, R16, R68 ;  /* 0x0000001005447224 */ /* 0x040fe200078e0244 */
[----:B------:R-:W-:Y:S01]  /*51d0*/  LOP3.LUT R16, R6, 0x2e, RZ, 0xfc, !PT ;  /* 0x0000002e06107812 */ /* 0x000fe200078efcff */
[C---:B------:R-:W-:Y:S01]  /*51e0*/  IMAD R66, R5.reuse, R11, R66 ;  /* 0x0000000b05427224 */ /* 0x040fe200078e0242 */
[----:B------:R-:W-:Y:S01]  /*51f0*/  ISETP.GT.U32.AND P2, PT, R5, R19, PT ;  /* 0x000000130500720c */ /* 0x000fe20003f44070 */
[--C-:B------:R-:W-:Y:S01]  /*5200*/  @!P3 IMAD.IADD R219, R219, 0x1, -R5.reuse ;  /* 0x00000001dbdbb824 */ /* 0x100fe200078e0a05 */
[----:B------:R-:W-:Y:S01]  /*5210*/  IABS R64, R16 ;  /* 0x0000001000407213 */ /* 0x000fe20000000000 */
[----:B------:R-:W-:Y:S01]  /*5220*/  @!P5 IMAD.IADD R70, R70, 0x1, -R5 ;  /* 0x000000014646d824 */ /* 0x000fe200078e0a05 */
[C---:B------:R-:W-:Y:S01]  /*5230*/  ISETP.GT.U32.AND P3, PT, R5.reuse, R68, PT ;  /* 0x000000440500720c */ /* 0x040fe20003f64070 */
[----:B------:R-:W-:Y:S01]  /*5240*/  @!P4 IMAD.MOV R219, RZ, RZ, -R219 ;  /* 0x000000ffffdbc224 */ /* 0x000fe200078e0adb */
[----:B------:R-:W-:Y:S01]  /*5250*/  ISETP.GT.U32.AND P4, PT, R5, R66, PT ;  /* 0x000000420500720c */ /* 0x000fe20003f84070 */
[----:B------:R-:W-:Y:S01]  /*5260*/  IMAD.HI.U32 R15, R9, R146, RZ ;  /* 0x00000092090f7227 */ /* 0x000fe200078e00ff */
[----:B------:R-:W-:-:S03]  /*5270*/  ISETP.GT.U32.AND P5, PT, R5, R70, PT ;  /* 0x000000460500720c */ /* 0x000fc60003fa4070 */
[----:B------:R-:W-:Y:S02]  /*5280*/  IMAD.HI.U32 R11, R9, R64, RZ ;  /* 0x00000040090b7227 */ /* 0x000fe400078e00ff */
[----:B------:R-:W-:Y:S02]  /*5290*/  @!P2 IADD3 R19, R19, -R5, RZ ;  /* 0x800000051313a210 */ /* 0x000fe40007ffe0ff */
[----:B------:R-:W-:Y:S02]  /*52a0*/  IMAD.MOV R15, RZ, RZ, -R15 ;  /* 0x000000ffff0f7224 */ /* 0x000fe400078e0a0f */
[----:B------:R-:W-:Y:S02]  /*52b0*/  IMAD.MOV R11, RZ, RZ, -R11 ;  /* 0x000000ffff0b7224 */ /* 0x000fe400078e0a0b */
[C---:B------:R-:W-:Y:S02]  /*52c0*/  IMAD R146, R5.reuse, R15, R146 ;  /* 0x0000000f05927224 */ /* 0x040fe400078e0292 */
[----:B------:R-:W-:-:S02]  /*52d0*/  IMAD R64, R5, R11, R64 ;  /* 0x0000000b05407224 */ /* 0x000fc400078e0240 */
[--C-:B------:R-:W-:Y:S01]  /*52e0*/  @!P4 IMAD.IADD R66, R66, 0x1, -R5.reuse ;  /* 0x000000014242c824 */ /* 0x100fe200078e0a05 */
[C---:B------:R-:W-:Y:S01]  /*52f0*/  ISETP.GT.U32.AND P2, PT, R5.reuse, R146, PT ;  /* 0x000000920500720c */ /* 0x040fe20003f44070 */
[----:B------:R-:W-:Y:S01]  /*5300*/  @!P5 IMAD.IADD R70, R70, 0x1, -R5 ;  /* 0x000000014646d824 */ /* 0x000fe200078e0a05 */
[C---:B------:R-:W-:Y:S01]  /*5310*/  ISETP.GT.U32.AND P5, PT, R5.reuse, R64, PT ;  /* 0x000000400500720c */ /* 0x040fe20003fa4070 */
[----:B------:R-:W-:Y:S01]  /*5320*/  @!P1 IMAD.MOV R19, RZ, RZ, -R19 ;  /* 0x000000ffff139224 */ /* 0x000fe200078e0a13 */
[----:B------:R-:W-:Y:S01]  /*5330*/  ISETP.GT.U32.AND P1, PT, R5, R66, PT ;  /* 0x000000420500720c */ /* 0x000fe20003f24070 */
[----:B------:R-:W-:Y:S01]  /*5340*/  IMAD.HI.U32 R11, R9, R62, RZ ;  /* 0x0000003e090b7227 */ /* 0x000fe200078e00ff */
[----:B------:R-:W-:Y:S02]  /*5350*/  ISETP.GE.AND P4, PT, R17, RZ, PT ;  /* 0x000000ff1100720c */ /* 0x000fe40003f86270 */
[----:B------:R-:W-:Y:S01]  /*5360*/  LOP3.LUT R17, R6, 0x1e, RZ, 0xfc, !PT ;  /* 0x0000001e06117812 */ /* 0x000fe200078efcff */
[----:B------:R-:W-:-:S02]  /*5370*/  @!P3 IMAD.IADD R68, R68, 0x1, -R5 ;  /* 0x000000014444b824 */ /* 0x000fc400078e0a05 */
[----:B------:R-:W-:Y:S01]  /*5380*/  IMAD.HI.U32 R15, R9, R60, RZ ;  /* 0x0000003c090f7227 */ /* 0x000fe200078e00ff */
[----:B------:R-:W-:Y:S02]  /*5390*/  IABS R52, R17 ;  /* 0x0000001100347213 */ /* 0x000fe40000000000 */
[C---:B------:R-:W-:Y:S01]  /*53a0*/  ISETP.GT.U32.AND P3, PT, R5.reuse, R68, PT ;  /* 0x000000440500720c */ /* 0x040fe20003f64070 */
[----:B------:R-:W-:Y:S02]  /*53b0*/  IMAD.MOV R11, RZ, RZ, -R11 ;  /* 0x000000ffff0b7224 */ /* 0x000fe400078e0a0b */
[----:B------:R-:W-:Y:S02]  /*53c0*/  IMAD.MOV R15, RZ, RZ, -R15 ;  /* 0x000000ffff0f7224 */ /* 0x000fe400078e0a0f */
[C---:B------:R-:W-:Y:S01]  /*53d0*/  IMAD R62, R5.reuse, R11, R62 ;  /* 0x0000000b053e7224 */ /* 0x040fe200078e023e */
[----:B------:R-:W-:Y:S01]  /*53e0*/  LOP3.LUT R11, R6, 0x28, RZ, 0xfc, !PT ;  /* 0x00000028060b7812 */ /* 0x000fe200078efcff */
[--C-:B------:R-:W-:Y:S01]  /*53f0*/  @!P2 IMAD.IADD R146, R146, 0x1, -R5.reuse ;  /* 0x000000019292a824 */ /* 0x100fe200078e0a05 */
[----:B------:R-:W-:Y:S01]  /*5400*/  ISETP.GE.AND P2, PT, R16, RZ, PT ;  /* 0x000000ff1000720c */ /* 0x000fe20003f46270 */
[C---:B------:R-:W-:Y:S01]  /*5410*/  IMAD R60, R5.reuse, R15, R60 ;  /* 0x0000000f053c7224 */ /* 0x040fe200078e023c */
[----:B------:R-:W-:Y:S01]  /*5420*/  IABS R148, R11 ;  /* 0x0000000b00947213 */ /* 0x000fe20000000000 */
[--C-:B------:R-:W-:Y:S01]  /*5430*/  @!P5 IMAD.IADD R64, R64, 0x1, -R5.reuse ;  /* 0x000000014040d824 */ /* 0x100fe200078e0a05 */
[C---:B------:R-:W-:Y:S01]  /*5440*/  ISETP.GT.U32.AND P5, PT, R5.reuse, R146, PT ;  /* 0x000000920500720c */ /* 0x040fe20003fa4070 */
[--C-:B------:R-:W-:Y:S01]  /*5450*/  @!P1 IMAD.IADD R66, R66, 0x1, -R5.reuse ;  /* 0x0000000142429824 */ /* 0x100fe200078e0a05 */
[C---:B------:R-:W-:Y:S01]  /*5460*/  ISETP.GT.U32.AND P1, PT, R5.reuse, R62, PT ;  /* 0x0000003e0500720c */ /* 0x040fe20003f24070 */
[----:B------:R-:W-:Y:S01]  /*5470*/  @!P0 IMAD.MOV R70, RZ, RZ, -R70 ;  /* 0x000000ffff468224 */ /* 0x000fe200078e0a46 */
[C---:B------:R-:W-:Y:S01]  /*5480*/  ISETP.GT.U32.AND P0, PT, R5.reuse, R64, PT ;  /* 0x000000400500720c */ /* 0x040fe20003f04070 */
[----:B------:R-:W-:Y:S01]  /*5490*/  @!P4 IMAD.MOV R66, RZ, RZ, -R66 ;  /* 0x000000ffff42c224 */ /* 0x000fe200078e0a42 */
[----:B------:R-:W-:Y:S01]  /*54a0*/  ISETP.GT.U32.AND P4, PT, R5, R60, PT ;  /* 0x0000003c0500720c */ /* 0x000fe20003f84070 */
[----:B------:R-:W-:Y:S01]  /*54b0*/  @!P3 IMAD.IADD R68, R68, 0x1, -R5 ;  /* 0x000000014444b824 */ /* 0x000fe200078e0a05 */
[----:B------:R-:W-:-:S02]  /*54c0*/  ISETP.GE.AND P3, PT, R21, RZ, PT ;  /* 0x000000ff1500720c */ /* 0x000fc40003f66270 */
[----:B------:R-:W-:Y:S01]  /*54d0*/  LOP3.LUT R16, R6, 0x26, RZ, 0xfc, !PT ;  /* 0x0000002606107812 */ /* 0x000fe200078efcff */
[----:B------:R-:W-:Y:S01]  /*54e0*/  @!P6 IMAD.MOV R68, RZ, RZ, -R68 ;  /* 0x000000ffff44e224 */ /* 0x000fe200078e0a44 */
[----:B------:R-:W-:Y:S01]  /*54f0*/  ISETP.GE.AND P6, PT, R22, RZ, PT ;  /* 0x000000ff1600720c */ /* 0x000fe20003fc6270 */
[--C-:B------:R-:W-:Y:S01]  /*5500*/  @!P5 IMAD.IADD R146, R146, 0x1, -R5.reuse ;  /* 0x000000019292d824 */ /* 0x100fe200078e0a05 */
[----:B------:R-:W-:Y:S02]  /*5510*/  IABS R54, R16 ;  /* 0x0000001000367213 */ /* 0x000fe40000000000 */
[----:B------:R-:W-:Y:S01]  /*5520*/  @!P1 IADD3 R62, R62, -R5, RZ ;  /* 0x800000053e3e9210 */ /* 0x000fe20007ffe0ff */
[--C-:B------:R-:W-:Y:S01]  /*5530*/  @!P0 IMAD.IADD R64, R64, 0x1, -R5.reuse ;  /* 0x0000000140408824 */ /* 0x100fe200078e0a05 */
[----:B------:R-:W-:Y:S01]  /*5540*/  ISETP.GE.AND P0, PT, R11, RZ, PT ;  /* 0x000000ff0b00720c */ /* 0x000fe20003f06270 */
[----:B------:R-:W-:Y:S01]  /*5550*/  @!P4 IMAD.IADD R60, R60, 0x1, -R5 ;  /* 0x000000013c3cc824 */ /* 0x000fe200078e0a05 */
[----:B------:R-:W-:Y:S01]  /*5560*/  ISETP.GT.U32.AND P4, PT, R5, R62, PT ;  /* 0x0000003e0500720c */ /* 0x000fe20003f84070 */
[----:B------:R-:W-:Y:S01]  /*5570*/  IMAD.HI.U32 R11, R9, R148, RZ ;  /* 0x00000094090b7227 */ /* 0x000fe200078e00ff */
[----:B------:R-:W-:-:S02]  /*5580*/  ISETP.GE.AND P5, PT, R23, RZ, PT ;  /* 0x000000ff1700720c */ /* 0x000fc40003fa6270 */
[----:B------:R-:W-:Y:S01]  /*5590*/  ISETP.GE.AND P1, PT, R16, RZ, PT ;  /* 0x000000ff1000720c */ /* 0x000fe20003f26270 */
[----:B------:R-:W-:Y:S01]  /*55a0*/  @!P3 IMAD.MOV R146, RZ, RZ, -R146 ;  /* 0x000000ffff92b224 */ /* 0x000fe200078e0a92 */
[----:B------:R-:W-:Y:S01]  /*55b0*/  ISETP.GT.U32.AND P3, PT, R5, R60, PT ;  /* 0x0000003c0500720c */ /* 0x000fe20003f64070 */
[----:B------:R-:W-:Y:S01]  /*55c0*/  IMAD.MOV R11, RZ, RZ, -R11 ;  /* 0x000000ffff0b7224 */ /* 0x000fe200078e0a0b */
[C---:B------:R-:W-:Y:S01]  /*55d0*/  LOP3.LUT R16, R6.reuse, 0x20, RZ, 0xfc, !PT ;  /* 0x0000002006107812 */ /* 0x040fe200078efcff */
[----:B------:R-:W-:Y:S01]  /*55e0*/  IMAD.HI.U32 R15, R9, R54, RZ ;  /* 0x00000036090f7227 */ /* 0x000fe200078e00ff */
[C---:B------:R-:W-:Y:S02]  /*55f0*/  LOP3.LUT R21, R6.reuse, 0x1c, RZ, 0xfc, !PT ;  /* 0x0000001c06157812 */ /* 0x040fe400078efcff */
[----:B------:R-:W-:Y:S01]  /*5600*/  IABS R150, R16 ;  /* 0x0000001000967213 */ /* 0x000fe20000000000 */
[C---:B------:R-:W-:Y:S01]  /*5610*/  IMAD R148, R5.reuse, R11, R148 ;  /* 0x0000000b05947224 */ /* 0x040fe200078e0294 */
[----:B------:R-:W-:Y:S01]  /*5620*/  LOP3.LUT R11, R6, 0x24, RZ, 0xfc, !PT ;  /* 0x00000024060b7812 */ /* 0x000fe200078efcff */
[----:B------:R-:W-:Y:S01]  /*5630*/  IMAD.MOV R15, RZ, RZ, -R15 ;  /* 0x000000ffff0f7224 */ /* 0x000fe200078e0a0f */
[----:B------:R-:W-:Y:S01]  /*5640*/  IABS R50, R21 ;  /* 0x0000001500327213 */ /* 0x000fe20000000000 */
[--C-:B------:R-:W-:Y:S01]  /*5650*/  @!P4 IMAD.IADD R62, R62, 0x1, -R5.reuse ;  /* 0x000000013e3ec824 */ /* 0x100fe200078e0a05 */
[C---:B------:R-:W-:Y:S01]  /*5660*/  ISETP.GT.U32.AND P4, PT, R5.reuse, R148, PT ;  /* 0x000000940500720c */ /* 0x040fe20003f84070 */
[----:B------:R-:W-:Y:S01]  /*5670*/  IMAD R54, R5, R15, R54 ;  /* 0x0000000f05367224 */ /* 0x000fe200078e0236 */
[----:B------:R-:W-:Y:S01]  /*5680*/  IABS R58, R11 ;  /* 0x0000000b003a7213 */ /* 0x000fe20000000000 */
[----:B------:R-:W-:Y:S01]  /*5690*/  @!P3 IMAD.IADD R60, R60, 0x1, -R5 ;  /* 0x000000013c3cb824 */ /* 0x000fe200078e0a05 */
[----:B------:R-:W-:Y:S01]  /*56a0*/  LOP3.LUT R15, R6, 0x22, RZ, 0xfc, !PT ;  /* 0x00000022060f7812 */ /* 0x000fe200078efcff */
[----:B------:R-:W-:Y:S01]  /*56b0*/  @!P2 IMAD.MOV R64, RZ, RZ, -R64 ;  /* 0x000000ffff40a224 */ /* 0x000fe200078e0a40 */
[----:B------:R-:W-:Y:S01]  /*56c0*/  ISETP.GE.AND P2, PT, R11, RZ, PT ;  /* 0x000000ff0b00720c */ /* 0x000fe20003f46270 */
[----:B------:R-:W-:Y:S01]  /*56d0*/  @!P5 IMAD.MOV R60, RZ, RZ, -R60 ;  /* 0x000000ffff3cd224 */ /* 0x000fe200078e0a3c */
[----:B------:R-:W-:Y:S01]  /*56e0*/  ISETP.GT.U32.AND P5, PT, R5, R54, PT ;  /* 0x000000360500720c */ /* 0x000fe20003fa4070 */
[----:B------:R-:W-:Y:S01]  /*56f0*/  IMAD.HI.U32 R11, R9, R58, RZ ;  /* 0x0000003a090b7227 */ /* 0x000fe200078e00ff */
[----:B------:R-:W-:-:S02]  /*5700*/  IABS R56, R15 ;  /* 0x0000000f00387213 */ /* 0x000fc40000000000 */
[----:B------:R-:W-:Y:S01]  /*5710*/  ISETP.GE.AND P3, PT, R15, RZ, PT ;  /* 0x000000ff0f00720c */ /* 0x000fe20003f66270 */
[----:B------:R-:W-:Y:S01]  /*5720*/  @!P4 IMAD.IADD R148, R148, 0x1, -R5 ;  /* 0x000000019494c824 */ /* 0x000fe200078e0a05 */
[----:B------:R-:W-:Y:S01]  /*5730*/  LOP3.LUT R22, R6, 0x1a, RZ, 0xfc, !PT ;  /* 0x0000001a06167812 */ /* 0x000fe200078efcff */
[----:B------:R-:W-:Y:S02]  /*5740*/  IMAD.MOV R11, RZ, RZ, -R11 ;  /* 0x000000ffff0b7224 */ /* 0x000fe400078e0a0b */
[----:B------:R-:W-:Y:S01]  /*5750*/  IMAD.HI.U32 R15, R9, R56, RZ ;  /* 0x00000038090f7227 */ /* 0x000fe200078e00ff */
[C---:B------:R-:W-:Y:S02]  /*5760*/  ISETP.GT.U32.AND P4, PT, R5.reuse, R148, PT ;  /* 0x000000940500720c */ /* 0x040fe40003f84070 */
[----:B------:R-:W-:Y:S01]  /*5770*/  IABS R48, R22 ;  /* 0x0000001600307213 */ /* 0x000fe20000000000 */
[----:B------:R-:W-:Y:S02]  /*5780*/  @!P5 IMAD.IADD R54, R54, 0x1, -R5 ;  /* 0x000000013636d824 */ /* 0x000fe400078e0a05 */
[----:B------:R-:W-:-:S02]  /*5790*/  IMAD R58, R5, R11, R58 ;  /* 0x0000000b053a7224 */ /* 0x000fc400078e023a */
[----:B------:R-:W-:Y:S01]  /*57a0*/  IMAD.HI.U32 R11, R9, R150, RZ ;  /* 0x00000096090b7227 */ /* 0x000fe200078e00ff */
[----:B------:R-:W-:-:S03]  /*57b0*/  ISETP.GT.U32.AND P5, PT, R5, R54, PT ;  /* 0x000000360500720c */ /* 0x000fc60003fa4070 */
[----:B------:R-:W-:Y:S02]  /*57c0*/  IMAD.MOV R15, RZ, RZ, -R15 ;  /* 0x000000ffff0f7224 */ /* 0x000fe400078e0a0f */
[----:B------:R-:W-:Y:S01]  /*57d0*/  @!P6 IMAD.MOV R62, RZ, RZ, -R62 ;  /* 0x000000ffff3ee224 */ /* 0x000fe200078e0a3e */
[----:B------:R-:W-:Y:S01]  /*57e0*/  ISETP.GE.AND P6, PT, R16, RZ, PT ;  /* 0x000000ff1000720c */ /* 0x000fe20003fc6270 */
[----:B------:R-:W-:Y:S01]  /*57f0*/  IMAD R56, R5, R15, R56 ;  /* 0x0000000f05387224 */ /* 0x000fe200078e0238 */
[----:B------:R-:W-:Y:S01]  /*5800*/  IADD3 R16, -R11, RZ, RZ ;  /* 0x000000ff0b107210 */ /* 0x000fe20007ffe1ff */
[----:B------:R-:W-:Y:S01]  /*5810*/  @!P4 IMAD.IADD R148, R148, 0x1, -R5 ;  /* 0x000000019494c824 */ /* 0x000fe200078e0a05 */
[----:B------:R-:W-:Y:S01]  /*5820*/  ISETP.GT.U32.AND P4, PT, R5, R58, PT ;  /* 0x0000003a0500720c */ /* 0x000fe20003f84070 */
[----:B------:R-:W-:-:S04]  /*5830*/  IMAD.HI.U32 R11, R9, R50, RZ ;  /* 0x00000032090b7227 */ /* 0x000fc800078e00ff */
[C---:B------:R-:W-:Y:S02]  /*5840*/  IMAD R150, R5.reuse, R16, R150 ;  /* 0x0000001005967224 */ /* 0x040fe400078e0296 */
[----:B------:R-:W-:Y:S01]  /*5850*/  @!P0 IMAD.MOV R148, RZ, RZ, -R148 ;  /* 0x000000ffff948224 */ /* 0x000fe200078e0a94 */
[C---:B------:R-:W-:Y:S01]  /*5860*/  ISETP.GT.U32.AND P0, PT, R5.reuse, R56, PT ;  /* 0x000000380500720c */ /* 0x040fe20003f04070 */
[----:B------:R-:W-:Y:S01]  /*5870*/  @!P5 IMAD.IADD R54, R54, 0x1, -R5 ;  /* 0x000000013636d824 */ /* 0x000fe200078e0a05 */
[----:B------:R-:W-:Y:S01]  /*5880*/  ISETP.GT.U32.AND P5, PT, R5, R150, PT ;  /* 0x000000960500720c */ /* 0x000fe20003fa4070 */
[----:B------:R-:W-:Y:S02]  /*5890*/  IMAD.MOV R11, RZ, RZ, -R11 ;  /* 0x000000ffff0b7224 */ /* 0x000fe400078e0a0b */
[----:B------:R-:W-:-:S04]  /*58a0*/  IMAD.HI.U32 R15, R9, R52, RZ ;  /* 0x00000034090f7227 */ /* 0x000fc800078e00ff */
[----:B------:R-:W-:Y:S02]  /*58b0*/  IMAD R50, R5, R11, R50 ;  /* 0x0000000b05327224 */ /* 0x000fe400078e0232 */
[----:B------:R-:W-:-:S04]  /*58c0*/  IMAD.HI.U32 R11, R9, R48, RZ ;  /* 0x00000030090b7227 */ /* 0x000fc800078e00ff */
[--C-:B------:R-:W-:Y:S02]  /*58d0*/  @!P0 IMAD.IADD R56, R56, 0x1, -R5.reuse ;  /* 0x0000000138388824 */ /* 0x100fe400078e0a05 */
[----:B------:R-:W-:Y:S02]  /*58e0*/  @!P5 IMAD.IADD R150, R150, 0x1, -R5 ;  /* 0x000000019696d824 */ /* 0x000fe400078e0a05 */
[----:B------:R-:W-:Y:S01]  /*58f0*/  IMAD.MOV R11, RZ, RZ, -R11 ;  /* 0x000000ffff0b7224 */ /* 0x000fe200078e0a0b */
[C---:B------:R-:W-:Y:S01]  /*5900*/  ISETP.GT.U32.AND P0, PT, R5.reuse, R56, PT ;  /* 0x000000380500720c */ /* 0x040fe20003f04070 */
[----:B------:R-:W-:Y:S01]  /*5910*/  IMAD.MOV R15, RZ, RZ, -R15 ;  /* 0x000000ffff0f7224 */ /* 0x000fe200078e0a0f */
[C---:B------:R-:W-:Y:S01]  /*5920*/  ISETP.GT.U32.AND P5, PT, R5.reuse, R150, PT ;  /* 0x000000960500720c */ /* 0x040fe20003fa4070 */
[----:B------:R-:W-:Y:S02]  /*5930*/  IMAD R48, R5, R11, R48 ;  /* 0x0000000b05307224 */ /* 0x000fe400078e0230 */
[----:B------:R-:W-:-:S02]  /*5940*/  @!P4 IMAD.IADD R58, R58, 0x1, -R5 ;  /* 0x000000013a3ac824 */ /* 0x000fc400078e0a05 */
[----:B------:R-:W-:Y:S02]  /*5950*/  IMAD R52, R5, R15, R52 ;  /* 0x0000000f05347224 */ /* 0x000fe400078e0234 */
[----:B------:R-:W-:Y:S01]  /*5960*/  IMAD.HI.U32 R15, R9, R46, RZ ;  /* 0x0000002e090f7227 */ /* 0x000fe200078e00ff */
[----:B------:R-:W-:-:S03]  /*5970*/  ISETP.GT.U32.AND P4, PT, R5, R58, PT ;  /* 0x0000003a0500720c */ /* 0x000fc60003f84070 */
[--C-:B------:R-:W-:Y:S01]  /*5980*/  @!P0 IMAD.IADD R56, R56, 0x1, -R5.reuse ;  /* 0x0000000138388824 */ /* 0x100fe200078e0a05 */
        /* <DEDUP_REMOVED lines=11> */
[----:B------:R-:W-:Y:S01]  /*5a40*/  @!P4 IMAD.IADD R58, R58, 0x1, -R5 ;  /* 0x000000013a3ac824 */ /* 0x000fe200078e0a05 */
[C---:B------:R-:W-:Y:S01]  /*5a50*/  ISETP.GT.U32.AND P4, PT, R5.reuse, R52, PT ;  /* 0x000000340500720c */ /* 0x040fe20003f84070 */
[----:B------:R-:W-:Y:S02]  /*5a60*/  IMAD.MOV R16, RZ, RZ, -R16 ;  /* 0x000000ffff107224 */ /* 0x000fe400078e0a10 */
[----:B------:R-:W-:-:S02]  /*5a70*/  IMAD R152, R5, R11, R152 ;  /* 0x0000000b05987224 */ /* 0x000fc400078e0298 */
[----:B------:R-:W-:-:S04]  /*5a80*/  IMAD.HI.U32 R11, R9, R42, RZ ;  /* 0x0000002a090b7227 */ /* 0x000fc800078e00ff */
[C---:B------:R-:W-:Y:S02]  /*5a90*/  IMAD R44, R5.reuse, R16, R44 ;  /* 0x00000010052c7224 */ /* 0x040fe400078e022c */
[----:B------:R-:W-:Y:S01]  /*5aa0*/  @!P5 IMAD.IADD R50, R50, 0x1, -R5 ;  /* 0x000000013232d824 */ /* 0x000fe200078e0a05 */
[----:B------:R-:W-:Y:S01]  /*5ab0*/  ISETP.GT.U32.AND P5, PT, R5, R46, PT ;  /* 0x0000002e0500720c */ /* 0x000fe20003fa4070 */
[----:B------:R-:W-:Y:S01]  /*5ac0*/  IMAD.MOV R16, RZ, RZ, -R11 ;  /* 0x000000ffff107224 */ /* 0x000fe200078e0a0b */
[----:B------:R-:W-:Y:S01]  /*5ad0*/  @!P4 IADD3 R52, R52, -R5, RZ ;  /* 0x800000053434c210 */ /* 0x000fe20007ffe0ff */
[----:B------:R-:W-:Y:S01]  /*5ae0*/  IMAD.HI.U32 R11, R9, R154, RZ ;  /* 0x0000009a090b7227 */ /* 0x000fe200078e00ff */
[----:B------:R-:W-:Y:S02]  /*5af0*/  ISETP.GE.AND P4, PT, R17, RZ, PT ;  /* 0x000000ff1100720c */ /* 0x000fe40003f86270 */
[C---:B------:R-:W-:Y:S01]  /*5b00*/  ISETP.GT.U32.AND P0, PT, R5.reuse, R52, PT ;  /* 0x000000340500720c */ /* 0x040fe20003f04070 */
[C---:B------:R-:W-:Y:S01]  /*5b10*/  IMAD R42, R5.reuse, R16, R42 ;  /* 0x00000010052a7224 */ /* 0x040fe200078e022a */
[----:B------:R-:W-:Y:S01]  /*5b20*/  LOP3.LUT R17, R6, 0x2, RZ, 0xfc, !PT ;  /* 0x0000000206117812 */ /* 0x000fe200078efcff */
[----:B------:R-:W-:Y:S01]  /*5b30*/  @!P1 IMAD.MOV R54, RZ, RZ, -R54 ;  /* 0x000000ffff369224 */ /* 0x000fe200078e0a36 */
[C---:B------:R-:W-:Y:S01]  /*5b40*/  ISETP.GT.U32.AND P1, PT, R5.reuse, R48, PT ;  /* 0x000000300500720c */ /* 0x040fe20003f24070 */
[----:B------:R-:W-:Y:S01]  /*5b50*/  IMAD.MOV R11, RZ, RZ, -R11 ;  /* 0x000000ffff0b7224 */ /* 0x000fe200078e0a0b */
[----:B------:R-:W-:Y:S01]  /*5b60*/  IABS R23, R17 ;  /* 0x0000001100177213 */ /* 0x000fe20000000000 */
[----:B------:R-:W-:Y:S01]  /*5b70*/  @!P5 IMAD.IADD R46, R46, 0x1, -R5 ;  /* 0x000000012e2ed824 */ /* 0x000fe200078e0a05 */
[C---:B------:R-:W-:Y:S01]  /*5b80*/  ISETP.GT.U32.AND P5, PT, R5.reuse, R42, PT ;  /* 0x0000002a0500720c */ /* 0x040fe20003fa4070 */
[----:B------:R-:W-:-:S02]  /*5b90*/  IMAD R154, R5, R11, R154 ;  /* 0x0000000b059a7224 */ /* 0x000fc400078e029a */
[----:B------:R-:W-:-:S04]  /*5ba0*/  IMAD.HI.U32 R15, R9, R28, RZ ;  /* 0x0000001c090f7227 */ /* 0x000fc800078e00ff */
[--C-:B------:R-:W-:Y:S01]  /*5bb0*/  @!P0 IMAD.IADD R52, R52, 0x1, -R5.reuse ;  /* 0x0000000134348824 */ /* 0x100fe200078e0a05 */
[C---:B------:R-:W-:Y:S01]  /*5bc0*/  ISETP.GT.U32.AND P0, PT, R5.reuse, R152, PT ;  /* 0x000000980500720c */ /* 0x040fe20003f04070 */
[----:B------:R-:W-:Y:S01]  /*5bd0*/  @!P1 IMAD.IADD R48, R48, 0x1, -R5 ;  /* 0x0000000130309824 */ /* 0x000fe200078e0a05 */
[C---:B------:R-:W-:Y:S01]  /*5be0*/  ISETP.GT.U32.AND P1, PT, R5.reuse, R44, PT ;  /* 0x0000002c0500720c */ /* 0x040fe20003f24070 */
[----:B------:R-:W-:Y:S02]  /*5bf0*/  IMAD.MOV R15, RZ, RZ, -R15 ;  /* 0x000000ffff0f7224 */ /* 0x000fe400078e0a0f */
[----:B------:R-:W-:Y:S01]  /*5c00*/  @!P5 IMAD.IADD R42, R42, 0x1, -R5 ;  /* 0x000000012a2ad824 */ /* 0x000fe200078e0a05 */
[C---:B------:R-:W-:Y:S01]  /*5c10*/  ISETP.GT.U32.AND P5, PT, R5.reuse, R154, PT ;  /* 0x0000009a0500720c */ /* 0x040fe20003fa4070 */
[----:B------:R-:W-:Y:S02]  /*5c20*/  IMAD R28, R5, R15, R28 ;  /* 0x0000000f051c7224 */ /* 0x000fe400078e021c */
[----:B------:R-:W-:-:S04]  /*5c30*/  IMAD.HI.U32 R16, R9, R40, RZ ;  /* 0x0000002809107227 */ /* 0x000fc800078e00ff */
[--C-:B------:R-:W-:Y:S01]  /*5c40*/  @!P0 IMAD.IADD R152, R152, 0x1, -R5.reuse ;  /* 0x0000000198988824 */ /* 0x100fe200078e0a05 */
[----:B------:R-:W-:Y:S01]  /*5c50*/  ISETP.GE.AND P0, PT, R21, RZ, PT ;  /* 0x000000ff1500720c */ /* 0x000fe20003f06270 */
[----:B------:R-:W-:Y:S01]  /*5c60*/  @!P1 IMAD.IADD R44, R44, 0x1, -R5 ;  /* 0x000000012c2c9824 */ /* 0x000fe200078e0a05 */
[----:B------:R-:W-:Y:S01]  /*5c70*/  ISETP.GE.AND P1, PT, R22, RZ, PT ;  /* 0x000000ff1600720c */ /* 0x000fe20003f26270 */
[----:B------:R-:W-:Y:S01]  /*5c80*/  IMAD.MOV R16, RZ, RZ, -R16 ;  /* 0x000000ffff107224 */ /* 0x000fe200078e0a10 */
[----:B------:R-:W-:Y:S01]  /*5c90*/  IABS R22, R43 ;  /* 0x0000002b00167213 */ /* 0x000fe20000000000 */
[----:B------:R-:W-:Y:S01]  /*5ca0*/  @!P2 IMAD.MOV R58, RZ, RZ, -R58 ;  /* 0x000000ffff3aa224 */ /* 0x000fe200078e0a3a */
[----:B------:R-:W-:Y:S01]  /*5cb0*/  @!P5 IADD3 R154, R154, -R5, RZ ;  /* 0x800000059a9ad210 */ /* 0x000fe20007ffe0ff */
[C---:B------:R-:W-:Y:S01]  /*5cc0*/  IMAD R40, R5.reuse, R16, R40 ;  /* 0x0000001005287224 */ /* 0x040fe200078e0228 */
[----:B------:R-:W-:Y:S01]  /*5cd0*/  ISETP.GT.U32.AND P5, PT, R5, R28, PT ;  /* 0x0000001c0500720c */ /* 0x000fe20003fa4070 */
[----:B------:R-:W-:Y:S01]  /*5ce0*/  IMAD.HI.U32 R6, R9, R34, RZ ;  /* 0x0000002209067227 */ /* 0x000fe200078e00ff */
[----:B------:R-:W-:-:S02]  /*5cf0*/  ISETP.GT.U32.AND P2, PT, R5, R152, PT ;  /* 0x000000980500720c */ /* 0x000fc40003f44070 */
[----:B------:R-:W-:Y:S01]  /*5d00*/  IABS R21, R45 ;  /* 0x0000002d00157213 */ /* 0x000fe20000000000 */
[----:B------:R-:W-:Y:S02]  /*5d10*/  @!P0 IMAD.MOV R50, RZ, RZ, -R50 ;  /* 0x000000ffff328224 */ /* 0x000fe400078e0a32 */
[----:B------:R-:W-:Y:S01]  /*5d20*/  @!P1 IMAD.MOV R48, RZ, RZ, -R48 ;  /* 0x000000ffff309224 */ /* 0x000fe200078e0a30 */
[C---:B------:R-:W-:Y:S01]  /*5d30*/  ISETP.GT.U32.AND P1, PT, R5.reuse, R40, PT ;  /* 0x000000280500720c */ /* 0x040fe20003f24070 */
[----:B------:R-:W-:Y:S02]  /*5d40*/  IMAD.MOV R6, RZ, RZ, -R6 ;  /* 0x000000ffff067224 */ /* 0x000fe400078e0a06 */
[----:B------:R-:W-:Y:S01]  /*5d50*/  @!P3 IMAD.MOV R56, RZ, RZ, -R56 ;  /* 0x000000ffff38b224 */ /* 0x000fe200078e0a38 */
[C---:B------:R-:W-:Y:S01]  /*5d60*/  ISETP.GT.U32.AND P3, PT, R5.reuse, R46, PT ;  /* 0x0000002e0500720c */ /* 0x040fe20003f64070 */
[----:B------:R-:W-:Y:S01]  /*5d70*/  @!P5 IMAD.IADD R28, R28, 0x1, -R5 ;  /* 0x000000011c1cd824 */ /* 0x000fe200078e0a05 */
[----:B------:R-:W-:Y:S01]  /*5d80*/  ISETP.GT.U32.AND P5, PT, R5, R44, PT ;  /* 0x0000002c0500720c */ /* 0x000fe20003fa4070 */
[----:B------:R-:W-:-:S03]  /*5d90*/  IMAD.HI.U32 R11, R9, R156, RZ ;  /* 0x0000009c090b7227 */ /* 0x000fc600078e00ff */
[----:B------:R-:W-:Y:S01]  /*5da0*/  ISETP.GT.U32.AND P0, PT, R5, R28, PT ;  /* 0x0000001c0500720c */ /* 0x000fe20003f04070 */
[----:B------:R-:W-:-:S04]  /*5db0*/  IMAD.HI.U32 R15, R9, R22, RZ ;  /* 0x00000016090f7227 */ /* 0x000fc800078e00ff */
[C---:B------:R-:W-:Y:S02]  /*5dc0*/  IMAD R34, R5.reuse, R6, R34 ;  /* 0x0000000605227224 */ /* 0x040fe400078e0222 */
[----:B------:R-:W-:Y:S02]  /*5dd0*/  IMAD.MOV R11, RZ, RZ, -R11 ;  /* 0x000000ffff0b7224 */ /* 0x000fe400078e0a0b */
[----:B------:R-:W-:Y:S01]  /*5de0*/  IMAD.MOV R15, RZ, RZ, -R15 ;  /* 0x000000ffff0f7224 */ /* 0x000fe200078e0a0f */
[----:B------:R-:W-:Y:S01]  /*5df0*/  @!P5 IADD3 R44, R44, -R5, RZ ;  /* 0x800000052c2cd210 */ /* 0x000fe20007ffe0ff */
[----:B------:R-:W-:Y:S01]  /*5e00*/  @!P2 IMAD.IADD R152, R152, 0x1, -R5 ;  /* 0x000000019898a824 */ /* 0x000fe200078e0a05 */
[C---:B------:R-:W-:Y:S01]  /*5e10*/  ISETP.GT.U32.AND P2, PT, R5.reuse, R34, PT ;  /* 0x000000220500720c */ /* 0x040fe20003f44070 */
[C---:B------:R-:W-:Y:S02]  /*5e20*/  IMAD R156, R5.reuse, R11, R156 ;  /* 0x0000000b059c7224 */ /* 0x040fe400078e029c */
[----:B------:R-:W-:-:S02]  /*5e30*/  IMAD R22, R5, R15, R22 ;  /* 0x0000000f05167224 */ /* 0x000fc400078e0216 */
[----:B------:R-:W-:Y:S01]  /*5e40*/  @!P4 IMAD.MOV R52, RZ, RZ, -R52 ;  /* 0x000000ffff34c224 */ /* 0x000fe200078e0a34 */
[----:B------:R-:W-:Y:S01]  /*5e50*/  ISETP.GT.U32.AND P4, PT, R5, R42, PT ;  /* 0x0000002a0500720c */ /* 0x000fe20003f84070 */
[--C-:B------:R-:W-:Y:S01]  /*5e60*/  @!P1 IMAD.IADD R40, R40, 0x1, -R5.reuse ;  /* 0x0000000128289824 */ /* 0x100fe200078e0a05 */
[----:B------:R-:W-:Y:S01]  /*5e70*/  ISETP.GE.AND P1, PT, R27, RZ, PT ;  /* 0x000000ff1b00720c */ /* 0x000fe20003f26270 */
[----:B------:R-:W-:Y:S01]  /*5e80*/  @!P0 IMAD.IADD R28, R28, 0x1, -R5 ;  /* 0x000000011c1c8824 */ /* 0x000fe200078e0a05 */
[----:B------:R-:W-:Y:S01]  /*5e90*/  ISETP.GE.AND P0, PT, R25, RZ, PT ;  /* 0x000000ff1900720c */ /* 0x000fe20003f06270 */
[----:B------:R-:W-:Y:S01]  /*5ea0*/  IMAD.HI.U32 R16, R9, R21, RZ ;  /* 0x0000001509107227 */ /* 0x000fe200078e00ff */
[----:B------:R-:W-:-:S03]  /*5eb0*/  ISETP.GT.U32.AND P5, PT, R5, R22, PT ;  /* 0x000000160500720c */ /* 0x000fc60003fa4070 */
[----:B------:R-:W-:Y:S01]  /*5ec0*/  @!P6 IMAD.MOV R150, RZ, RZ, -R150 ;  /* 0x000000ffff96e224 */ /* 0x000fe200078e0a96 */
[C---:B------:R-:W-:Y:S01]  /*5ed0*/  ISETP.GT.U32.AND P6, PT, R5.reuse, R154, PT ;  /* 0x0000009a0500720c */ /* 0x040fe20003fc4070 */
[----:B------:R-:W-:Y:S01]  /*5ee0*/  @!P3 IMAD.IADD R46, R46, 0x1, -R5 ;  /* 0x000000012e2eb824 */ /* 0x000fe200078e0a05 */
[----:B------:R-:W-:Y:S01]  /*5ef0*/  ISETP.GT.U32.AND P3, PT, R5, R156, PT ;  /* 0x0000009c0500720c */ /* 0x000fe20003f64070 */
[----:B------:R-:W-:-:S04]  /*5f00*/  IMAD.HI.U32 R9, R9, R23, RZ ;  /* 0x0000001709097227 */ /* 0x000fc800078e00ff */
[----:B------:R-:W-:Y:S02]  /*5f10*/  IMAD.MOV R16, RZ, RZ, -R16 ;  /* 0x000000ffff107224 */ /* 0x000fe400078e0a10 */
[----:B------:R-:W-:Y:S01]  /*5f20*/  IMAD.MOV R6, RZ, RZ, -R9 ;  /* 0x000000ffff067224 */ /* 0x000fe200078e0a09 */
[----:B------:R-:W-:Y:S01]  /*5f30*/  LOP3.LUT R9, R47, 0x100, RZ, 0xc0, !PT ;  /* 0x000001002f097812 */ /* 0x000fe200078ec0ff */
[----:B------:R-:W-:Y:S02]  /*5f40*/  IMAD R16, R5, R16, R21 ;  /* 0x0000001005107224 */ /* 0x000fe400078e0215 */
[----:B------:R-:W-:Y:S01]  /*5f50*/  @!P2 IMAD.IADD R34, R34, 0x1, -R5 ;  /* 0x000000012222a824 */ /* 0x000fe200078e0a05 */
[----:B------:R-:W-:Y:S01]  /*5f60*/  ISETP.GE.AND P2, PT, R29, RZ, PT ;  /* 0x000000ff1d00720c */ /* 0x000fe20003f46270 */
[C---:B------:R-:W-:Y:S02]  /*5f70*/  IMAD R6, R5.reuse, R6, R23 ;  /* 0x0000000605067224 */ /* 0x040fe400078e0217 */
[--C-:B------:R-:W-:Y:S01]  /*5f80*/  @!P4 IMAD.IADD R42, R42, 0x1, -R5.reuse ;  /* 0x000000012a2ac824 */ /* 0x100fe200078e0a05 */
[C---:B------:R-:W-:Y:S01]  /*5f90*/  ISETP.GT.U32.AND P4, PT, R5.reuse, R16, PT ;  /* 0x000000100500720c */ /* 0x040fe20003f84070 */
[----:B------:R-:W-:Y:S01]  /*5fa0*/  @!P1 IMAD.MOV R46, RZ, RZ, -R46 ;  /* 0x000000ffff2e9224 */ /* 0x000fe200078e0a2e */
[C---:B------:R-:W-:Y:S01]  /*5fb0*/  ISETP.GT.U32.AND P1, PT, R5.reuse, R34, PT ;  /* 0x000000220500720c */ /* 0x040fe20003f24070 */
[----:B------:R-:W-:Y:S01]  /*5fc0*/  @!P0 IMAD.MOV R152, RZ, RZ, -R152 ;  /* 0x000000ffff988224 */ /* 0x000fe200078e0a98 */
[C---:B------:R-:W-:Y:S01]  /*5fd0*/  ISETP.GT.U32.AND P0, PT, R5.reuse, R40, PT ;  /* 0x000000280500720c */ /* 0x040fe20003f04070 */
[--C-:B------:R-:W-:Y:S01]  /*5fe0*/  @!P6 IMAD.IADD R154, R154, 0x1, -R5.reuse ;  /* 0x000000019a9ae824 */ /* 0x100fe200078e0a05 */
[----:B------:R-:W-:Y:S01]  /*5ff0*/  ISETP.GT.U32.AND P6, PT, R5, R6, PT ;  /* 0x000000060500720c */ /* 0x000fe20003fc4070 */
[--C-:B------:R-:W-:Y:S01]  /*6000*/  @!P3 IMAD.IADD R156, R156, 0x1, -R5.reuse ;  /* 0x000000019c9cb824 */ /* 0x100fe200078e0a05 */
[----:B------:R-:W-:Y:S01]  /*6010*/  ISETP.GE.AND P3, PT, R31, RZ, PT ;  /* 0x000000ff1f00720c */ /* 0x000fe20003f66270 */
[--C-:B------:R-:W-:Y:S01]  /*6020*/  @!P5 IMAD.IADD R22, R22, 0x1, -R5.reuse ;  /* 0x000000011616d824 */ /* 0x100fe200078e0a05 */
[----:B------:R-:W-:Y:S01]  /*6030*/  ISETP.GE.AND P5, PT, R33, RZ, PT ;  /* 0x000000ff2100720c */ /* 0x000fe20003fa6270 */
[----:B------:R-:W-:Y:S01]  /*6040*/  @!P2 IMAD.MOV R44, RZ, RZ, -R44 ;  /* 0x000000ffff2ca224 */ /* 0x000fe200078e0a2c */
[----:B------:R-:W-:Y:S01]  /*6050*/  ISETP.GT.U32.AND P2, PT, R5, R156, PT ;  /* 0x0000009c0500720c */ /* 0x000fe20003f44070 */
[--C-:B------:R-:W-:Y:S01]  /*6060*/  @!P4 IMAD.IADD R16, R16, 0x1, -R5.reuse ;  /* 0x000000011010c824 */ /* 0x100fe200078e0a05 */
[----:B------:R-:W-:Y:S01]  /*6070*/  ISETP.GE.AND P4, PT, R35, RZ, PT ;  /* 0x000000ff2300720c */ /* 0x000fe20003f86270 */
[--C-:B------:R-:W-:Y:S01]  /*6080*/  @!P1 IMAD.IADD R34, R34, 0x1, -R5.reuse ;  /* 0x0000000122229824 */ /* 0x100fe200078e0a05 */
[----:B------:R-:W-:Y:S01]  /*6090*/  ISETP.GE.AND P1, PT, R41, RZ, PT ;  /* 0x000000ff2900720c */ /* 0x000fe20003f26270 */
[--C-:B------:R-:W-:Y:S01]  /*60a0*/  @!P0 IMAD.IADD R40, R40, 0x1, -R5.reuse ;  /* 0x0000000128288824 */ /* 0x100fe200078e0a05 */
[----:B------:R-:W-:Y:S01]  /*60b0*/  ISETP.GE.AND P0, PT, R39, RZ, PT ;  /* 0x000000ff2700720c */ /* 0x000fe20003f06270 */
[----:B------:R-:W-:-:S02]  /*60c0*/  @!P6 IMAD.IADD R6, R6, 0x1, -R5 ;  /* 0x000000010606e824 */ /* 0x000fc400078e0a05 */
[----:B------:R-:W-:Y:S01]  /*60d0*/  @!P3 IMAD.MOV R42, RZ, RZ, -R42 ;  /* 0x000000ffff2ab224 */ /* 0x000fe200078e0a2a */
[C---:B------:R-:W-:Y:S01]  /*60e0*/  ISETP.GT.U32.AND P3, PT, R5.reuse, R22, PT ;  /* 0x000000160500720c */ /* 0x040fe20003f64070 */
[----:B------:R-:W-:Y:S01]  /*60f0*/  @!P5 IMAD.MOV R154, RZ, RZ, -R154 ;  /* 0x000000ffff9ad224 */ /* 0x000fe200078e0a9a */
[C---:B------:R-:W-:Y:S01]  /*6100*/  ISETP.GT.U32.AND P5, PT, R5.reuse, R16, PT ;  /* 0x000000100500720c */ /* 0x040fe20003fa4070 */
[----:B------:R-:W-:Y:S01]  /*6110*/  @!P2 IMAD.IADD R156, R156, 0x1, -R5 ;  /* 0x000000019c9ca824 */ /* 0x000fe200078e0a05 */
[----:B------:R-:W-:Y:S01]  /*6120*/  ISETP.GT.U32.AND P6, PT, R5, R6, PT ;  /* 0x000000060500720c */ /* 0x000fe20003fc4070 */
[----:B------:R-:W-:Y:S01]  /*6130*/  IMAD.IADD R3, R9, 0x1, R3 ;  /* 0x0000000109037824 */ /* 0x000fe200078e0203 */
[----:B------:R-:W-:Y:S01]  /*6140*/  @!P4 IADD3 R28, -R28, RZ, RZ ;  /* 0x000000ff1c1cc210 */ /* 0x000fe20007ffe1ff */
[----:B------:R-:W-:Y:S01]  /*6150*/  @!P1 IMAD.MOV R156, RZ, RZ, -R156 ;  /* 0x000000ffff9c9224 */ /* 0x000fe200078e0a9c */
[----:B------:R-:W-:Y:S01]  /*6160*/  ISETP.GE.AND P1, PT, R69, RZ, PT ;  /* 0x000000ff4500720c */ /* 0x000fe20003f26270 */
[----:B------:R-:W-:Y:S01]  /*6170*/  @!P0 IMAD.MOV R34, RZ, RZ, -R34 ;  /* 0x000000ffff228224 */ /* 0x000fe200078e0a22 */
[----:B------:R-:W-:-:S02]  /*6180*/  ISETP.NE.AND P0, PT, RZ, c[0x0][0x178], PT ;  /* 0x00005e00ff007a0c */ /* 0x000fc40003f05270 */
[----:B------:R-:W-:Y:S01]  /*6190*/  ISETP.GE.AND P4, PT, R37, RZ, PT ;  /* 0x000000ff2500720c */ /* 0x000fe20003f86270 */
[--C-:B------:R-:W-:Y:S01]  /*61a0*/  @!P3 IMAD.IADD R22, R22, 0x1, -R5.reuse ;  /* 0x000000011616b824 */ /* 0x100fe200078e0a05 */
[----:B------:R-:W-:Y:S01]  /*61b0*/  ISETP.GE.AND P2, PT, R43, RZ, PT ;  /* 0x000000ff2b00720c */ /* 0x000fe20003f46270 */
[--C-:B------:R-:W-:Y:S01]  /*61c0*/  @!P5 IMAD.IADD R16, R16, 0x1, -R5.reuse ;  /* 0x000000011010d824 */ /* 0x100fe200078e0a05 */
[----:B------:R-:W-:Y:S01]  /*61d0*/  ISETP.GE.AND P3, PT, R45, RZ, PT ;  /* 0x000000ff2d00720c */ /* 0x000fe20003f66270 */
[----:B------:R-:W-:Y:S01]  /*61e0*/  @!P6 IMAD.IADD R6, R6, 0x1, -R5 ;  /* 0x000000010606e824 */ /* 0x000fe200078e0a05 */
[----:B------:R-:W-:Y:S02]  /*61f0*/  ISETP.GE.AND P5, PT, R17, RZ, PT ;  /* 0x000000ff1100720c */ /* 0x000fe40003fa6270 */
[----:B------:R-:W-:Y:S01]  /*6200*/  ISETP.NE.AND P6, PT, RZ, c[0x0][0x17c], PT ;  /* 0x00005f00ff007a0c */ /* 0x000fe20003fc5270 */
[----:B------:R-:W-:Y:S01]  /*6210*/  @!P1 IMAD.MOV R7, RZ, RZ, -R7 ;  /* 0x000000ffff079224 */ /* 0x000fe200078e0a07 */
[----:B------:R-:W-:-:S02]  /*6220*/  MOV R5, c[0x0][0x18c] ;  /* 0x0000630000057a02 */ /* 0x000fc40000000f00 */
[C---:B------:R-:W-:Y:S01]  /*6230*/  SEL R89, R247.reuse, R8, !P6 ;  /* 0x00000008f7597207 */ /* 0x040fe20007000000 */
[----:B------:R-:W-:Y:S01]  /*6240*/  @!P4 IMAD.MOV R40, RZ, RZ, -R40 ;  /* 0x000000ffff28c224 */ /* 0x000fe200078e0a28 */
[C---:B------:R-:W-:Y:S01]  /*6250*/  SEL R11, R247.reuse, R10, !P6 ;  /* 0x0000000af70b7207 */ /* 0x040fe20007000000 */
[----:B------:R-:W-:Y:S01]  /*6260*/  @!P2 IMAD.MOV R22, RZ, RZ, -R22 ;  /* 0x000000ffff16a224 */ /* 0x000fe200078e0a16 */
[----:B------:R-:W-:Y:S01]  /*6270*/  SEL R8, R247, R12, !P6 ;  /* 0x0000000cf7087207 */ /* 0x000fe20007000000 */
[----:B------:R-:W-:Y:S01]  /*6280*/  IMAD R89, R89, c[0x0][0x190], RZ ;  /* 0x0000640059597a24 */ /* 0x000fe200078e02ff */
[C---:B------:R-:W-:Y:S01]  /*6290*/  SEL R14, R247.reuse, R14, !P6 ;  /* 0x0000000ef70e7207 */ /* 0x040fe20007000000 */
[----:B------:R-:W-:Y:S01]  /*62a0*/  @!P3 IMAD.MOV R16, RZ, RZ, -R16 ;  /* 0x000000ffff10b224 */ /* 0x000fe200078e0a10 */
[----:B------:R-:W-:Y:S01]  /*62b0*/  SEL R167, R247, R142, !P6 ;  /* 0x0000008ef7a77207 */ /* 0x000fe20007000000 */
[----:B------:R-:W-:Y:S01]  /*62c0*/  IMAD R11, R11, c[0x0][0x190], RZ ;  /* 0x000064000b0b7a24 */ /* 0x000fe200078e02ff */
[C---:B------:R-:W-:Y:S01]  /*62d0*/  SEL R17, R247.reuse, R20, !P6 ;  /* 0x00000014f7117207 */ /* 0x040fe20007000000 */
[----:B------:R-:W-:Y:S01]  /*62e0*/  IMAD R8, R8, c[0x0][0x190], RZ ;  /* 0x0000640008087a24 */ /* 0x000fe200078e02ff */
[----:B------:R-:W-:Y:S01]  /*62f0*/  SEL R142, R247, R13, !P6 ;  /* 0x0000000df78e7207 */ /* 0x000fe20007000000 */
[----:B------:R-:W-:Y:S01]  /*6300*/  IMAD R13, R59, c[0x0][0x188], RZ ;  /* 0x000062003b0d7a24 */ /* 0x000fe200078e02ff */
[----:B------:R-:W-:Y:S01]  /*6310*/  @!P0 LOP3.LUT R7, RZ, c[0x0][0x178], RZ, 0x33, !PT ;  /* 0x00005e00ff078a12 */ /* 0x000fe200078e33ff */
[----:B------:R-:W-:Y:S01]  /*6320*/  IMAD R13, R53, c[0x0][0x188], RZ ;  /* 0x00006200350d7a24 */ /* 0x000fe200078e02ff */
[C---:B------:R-:W-:Y:S01]  /*6330*/  SEL R20, R247.reuse, R26, !P6 ;  /* 0x0000001af7147207 */ /* 0x040fe20007000000 */
[----:B------:R-:W-:Y:S01]  /*6340*/  @!P5 IMAD.MOV R6, RZ, RZ, -R6 ;  /* 0x000000ffff06d224 */ /* 0x000fe200078e0a06 */
[C---:B------:R-:W-:Y:S01]  /*6350*/  SEL R12, R247.reuse, R30, !P6 ;  /* 0x0000001ef70c7207 */ /* 0x040fe20007000000 */
[----:B------:R-:W-:Y:S01]  /*6360*/  IMAD R14, R14, c[0x0][0x190], RZ ;  /* 0x000064000e0e7a24 */ /* 0x000fe200078e02ff */
[----:B------:R-:W-:Y:S01]  /*6370*/  SEL R23, R247, R32, !P6 ;  /* 0x00000020f7177207 */ /* 0x000fe20007000000 */
[----:B------:R-:W-:Y:S01]  /*6380*/  IMAD R17, R17, c[0x0][0x190], RZ ;  /* 0x0000640011117a24 */ /* 0x000fe200078e02ff */
[----:B------:R-:W-:Y:S01]  /*6390*/  SEL R9, R247, R18, !P6 ;  /* 0x00000012f7097207 */ /* 0x000fe20007000000 */
[----:B------:R-:W-:Y:S01]  /*63a0*/  IMAD R91, R7, c[0x0][0x184], RZ ;  /* 0x00006100075b7a24 */ /* 0x000fe200078e02ff */
[C---:B------:R-:W-:Y:S01]  /*63b0*/  SEL R45, R247.reuse, R100, !P6 ;  /* 0x00000064f72d7207 */ /* 0x040fe20007000000 */
[----:B------:R-:W-:Y:S01]  /*63c0*/  IMAD R20, R20, c[0x0][0x190], RZ ;  /* 0x0000640014147a24 */ /* 0x000fe200078e02ff */
[----:B------:R-:W-:Y:S01]  /*63d0*/  LOP3.LUT R13, R4, 0x60, RZ, 0xc0, !PT ;  /* 0x00000060040d7812 */ /* 0x000fe200078ec0ff */
[----:B------:R-:W-:Y:S01]  /*63e0*/  IMAD R12, R12, c[0x0][0x190], RZ ;  /* 0x000064000c0c7a24 */ /* 0x000fe200078e02ff */
[----:B------:R-:W-:Y:S01]  /*63f0*/  SEL R15, R247, R36, !P6 ;  /* 0x00000024f70f7207 */ /* 0x000fe20007000000 */
[----:B------:R-:W-:Y:S01]  /*6400*/  IMAD R23, R23, c[0x0][0x190], RZ ;  /* 0x0000640017177a24 */ /* 0x000fe200078e02ff */
[C---:B0-----:R-:W-:Y:S01]  /*6410*/  SEL R47, R247.reuse, R104, !P6 ;  /* 0x00000068f72f7207 */ /* 0x041fe20007000000 */
[----:B------:R0:W-:Y:S01]  /*6420*/  STL [R1+0x100], R13 ;  /* 0x0001000d01007387 */ /* 0x0001e20000100800 */
[----:B------:R-:W-:Y:S01]  /*6430*/  SEL R100, R247, R106, !P6 ;  /* 0x0000006af7647207 */ /* 0x000fe20007000000 */
[----:B------:R-:W-:Y:S01]  /*6440*/  IMAD R9, R9, c[0x0][0x190], RZ ;  /* 0x0000640009097a24 */ /* 0x000fe200078e02ff */
[----:B------:R-:W-:Y:S01]  /*6450*/  SEL R10, R247, R24, !P6 ;  /* 0x00000018f70a7207 */ /* 0x000fe20007000000 */
[----:B------:R-:W-:Y:S01]  /*6460*/  IMAD R15, R15, c[0x0][0x190], RZ ;  /* 0x000064000f0f7a24 */ /* 0x000fe200078e02ff */
[C---:B------:R-:W-:Y:S01]  /*6470*/  SEL R18, R247.reuse, R72, !P6 ;  /* 0x00000048f7127207 */ /* 0x040fe20007000000 */
[----:B------:R-:W-:Y:S01]  /*6480*/  IMAD R100, R100, c[0x0][0x190], RZ ;  /* 0x0000640064647a24 */ /* 0x000fe200078e02ff */
[C---:B------:R-:W-:Y:S01]  /*6490*/  SEL R103, R247.reuse, R110, !P6 ;  /* 0x0000006ef7677207 */ /* 0x040fe20007000000 */
[----:B------:R-:W-:Y:S01]  /*64a0*/  IMAD R10, R10, c[0x0][0x190], RZ ;  /* 0x000064000a0a7a24 */ /* 0x000fe200078e02ff */
        /* <DEDUP_REMOVED lines=8> */
[----:B------:R-:W-:Y:S01]  /*6530*/  SEL R21, R247, R76, !P6 ;  /* 0x0000004cf7157207 */ /* 0x000fe20007000000 */
        /* <DEDUP_REMOVED lines=29> */
[----:B------:R-:W-:Y:S01]  /*6710*/  LEA R249, P3, R89, c[0x0][0x168], 0x1 ;  /* 0x00005a0059f97a11 */ /* 0x000fe200078608ff */
        /* <DEDUP_REMOVED lines=181> */
[----:B------:R-:W-:Y:S01]  /*7270*/  LEA R7, P4, R11, c[0x0][0x168], 0x1 ;  /* 0x00005a000b077a11 */ /* 0x000fe200078808ff */
[----:B------:R-:W-:Y:S01]  /*7280*/  IMAD R16, R55, c[0x0][0x188], RZ ;  /* 0x0000620037107a24 */ /* 0x000fe200078e02ff */
[----:B------:R-:W-:Y:S01]  /*7290*/  LEA R250, P5, R8, c[0x0][0x168], 0x1 ;  /* 0x00005a0008fa7a11 */ /* 0x000fe200078a08ff */
[----:B------:R-:W-:Y:S01]  /*72a0*/  IMAD R154, R154, c[0x0][0x190], RZ ;  /* 0x000064009a9a7a24 */ /* 0x000fe200078e02ff */
[----:B------:R-:W-:Y:S01]  /*72b0*/  SEL R247, R247, R6, !P6 ;  /* 0x00000006f7f77207 */ /* 0x000fe20007000000 */
[----:B------:R-:W-:Y:S01]  /*72c0*/  IMAD R245, R245, c[0x0][0x190], RZ ;  /* 0x00006400f5f57a24 */ /* 0x000fe200078e02ff */
[----:B0-----:R-:W-:Y:S01]  /*72d0*/  LEA R13, P6, R14, c[0x0][0x168], 0x1 ;  /* 0x00005a000e0d7a11 */ /* 0x001fe200078c08ff */
[----:B------:R-:W-:Y:S01]  /*72e0*/  IMAD R6, R63, c[0x0][0x188], RZ ;  /* 0x000062003f067a24 */ /* 0x000fe200078e02ff */
[----:B------:R-:W-:Y:S01]  /*72f0*/  LEA R90, P2, R91, c[0x0][0x160], 0x1 ;  /* 0x000058005b5a7a11 */ /* 0x000fe200078408ff */
[----:B------:R-:W-:Y:S01]  /*7300*/  IMAD R6, R57, c[0x0][0x188], RZ ;  /* 0x0000620039067a24 */ /* 0x000fe200078e02ff */
[----:B------:R-:W-:Y:S01]  /*7310*/  LEA R16, P1, R17, c[0x0][0x168], 0x1 ;  /* 0x00005a0011107a11 */ /* 0x000fe200078208ff */
[----:B------:R-:W-:Y:S01]  /*7320*/  IMAD R247, R247, c[0x0][0x190], RZ ;  /* 0x00006400f7f77a24 */ /* 0x000fe200078e02ff */
[----:B------:R-:W-:Y:S01]  /*7330*/  LEA.HI.X.SX32 R89, R89, c[0x0][0x16c], 0x1, P3 ;  /* 0x00005b0059597a11 */ /* 0x000fe200018f0eff */
[----:B------:R-:W-:Y:S01]  /*7340*/  IMAD R6, R51, c[0x0][0x188], RZ ;  /* 0x0000620033067a24 */ /* 0x000fe200078e02ff */
[----:B------:R-:W-:Y:S01]  /*7350*/  LEA R19, P3, R20, c[0x0][0x168], 0x1 ;  /* 0x00005a0014137a11 */ /* 0x000fe200078608ff */
[----:B------:R-:W-:Y:S01]  /*7360*/  IMAD R248, R248, c[0x0][0x190], RZ ;  /* 0x00006400f8f87a24 */ /* 0x000fe200078e02ff */
[----:B------:R-:W-:Y:S01]  /*7370*/  LEA.HI.X.SX32 R11, R11, c[0x0][0x16c], 0x1, P4 ;  /* 0x00005b000b0b7a11 */ /* 0x000fe200020f0eff */
[----:B------:R-:W-:Y:S01]  /*7380*/  IMAD R6, R49, c[0x0][0x18c], RZ ;  /* 0x0000630031067a24 */ /* 0x000fe200078e02ff */
[----:B------:R-:W-:Y:S01]  /*7390*/  LEA.HI.X.SX32 R8, R8, c[0x0][0x16c], 0x1, P5 ;  /* 0x00005b0008087a11 */ /* 0x000fe200028f0eff */
[----:B------:R-:W-:Y:S01]  /*73a0*/  IMAD R155, R155, c[0x0][0x190], RZ ;  /* 0x000064009b9b7a24 */ /* 0x000fe200078e02ff */
[----:B------:R-:W-:Y:S01]  /*73b0*/  LEA R25, P4, R12, c[0x0][0x168], 0x1 ;  /* 0x00005a000c197a11 */ /* 0x000fe200078808ff */
[----:B------:R-:W-:Y:S01]  /*73c0*/  IMAD R156, R156, c[0x0][0x190], RZ ;  /* 0x000064009c9c7a24 */ /* 0x000fe200078e02ff */
[----:B------:R-:W-:Y:S01]  /*73d0*/  LEA R22, P5, R23, c[0x0][0x168], 0x1 ;  /* 0x00005a0017167a11 */ /* 0x000fe200078a08ff */
[----:B------:R-:W-:Y:S01]  /*73e0*/  IMAD R157, R157, c[0x0][0x190], RZ ;  /* 0x000064009d9d7a24 */ /* 0x000fe200078e02ff */
[----:B------:R-:W-:Y:S01]  /*73f0*/  LEA R251, P0, R9, c[0x0][0x168], 0x1 ;  /* 0x00005a0009fb7a11 */ /* 0x000fe200078008ff */
[----:B------:R0:W-:Y:S01]  /*7400*/  STL [R1], R25 ;  /* 0x0000001901007387 */ /* 0x0001e20000100800 */
[----:B------:R-:W-:Y:S01]  /*7410*/  LEA.HI.X.SX32 R14, R14, c[0x0][0x16c], 0x1, P6 ;  /* 0x00005b000e0e7a11 */ /* 0x000fe200030f0eff */
[----:B------:R-:W-:Y:S01]  /*7420*/  IMAD.SHL.U32 R4, R5, 0x40, RZ ;  /* 0x0000004005047824 */ /* 0x000fe200078e00ff */
[----:B------:R-:W-:Y:S01]  /*7430*/  LEA.HI.X.SX32 R91, R91, c[0x0][0x164], 0x1, P2 ;  /* 0x000059005b5b7a11 */ /* 0x000fe200010f0eff */
[----:B------:R-:W-:Y:S01]  /*7440*/  CS2R R64, SRZ ;  /* 0x0000000000407805 */ /* 0x000fe2000001ff00 */
[----:B------:R-:W-:Y:S01]  /*7450*/  LEA R28, P6, R15, c[0x0][0x168], 0x1 ;  /* 0x00005a000f1c7a11 */ /* 0x000fe200078c08ff */
[----:B------:R-:W-:Y:S01]  /*7460*/  CS2R R66, SRZ ;  /* 0x0000000000427805 */ /* 0x000fe2000001ff00 */
[----:B------:R-:W-:Y:S01]  /*7470*/  LEA.HI.X.SX32 R17, R17, c[0x0][0x16c], 0x1, P1 ;  /* 0x00005b0011117a11 */ /* 0x000fe200008f0eff */
[----:B------:R-:W-:Y:S01]  /*7480*/  CS2R R68, SRZ ;  /* 0x0000000000447805 */ /* 0x000fe2000001ff00 */
[----:B------:R-:W-:Y:S01]  /*7490*/  LEA R252, P2, R10, c[0x0][0x168], 0x1 ;  /* 0x00005a000afc7a11 */ /* 0x000fe200078408ff */
[----:B------:R1:W-:Y:S01]  /*74a0*/  STL [R1+0x4], R28 ;  /* 0x0000041c01007387 */ /* 0x0003e20000100800 */
[----:B------:R-:W-:Y:S01]  /*74b0*/  LEA R31, P1, R18, c[0x0][0x168], 0x1 ;  /* 0x00005a00121f7a11 */ /* 0x000fe200078208ff */
[----:B------:R-:W-:Y:S01]  /*74c0*/  CS2R R70, SRZ ;  /* 0x0000000000467805 */ /* 0x000fe2000001ff00 */
[----:B------:R-:W-:Y:S01]  /*74d0*/  LEA.HI.X.SX32 R20, R20, c[0x0][0x16c], 0x1, P3 ;  /* 0x00005b0014147a11 */ /* 0x000fe200018f0eff */
[----:B------:R-:W-:Y:S01]  /*74e0*/  CS2R R60, SRZ ;  /* 0x00000000003c7805 */ /* 0x000fe2000001ff00 */
[----:B------:R-:W-:Y:S01]  /*74f0*/  LEA R34, P3, R21, c[0x0][0x168], 0x1 ;  /* 0x00005a0015227a11 */ /* 0x000fe200078608ff */
[----:B------:R2:W-:Y:S01]  /*7500*/  STL [R1+0x8], R31 ;  /* 0x0000081f01007387 */ /* 0x0005e20000100800 */
[----:B------:R-:W-:Y:S01]  /*7510*/  LEA.HI.X.SX32 R23, R23, c[0x0][0x16c], 0x1, P5 ;  /* 0x00005b0017177a11 */ /* 0x000fe200028f0eff */
[----:B------:R-:W-:Y:S01]  /*7520*/  CS2R R62, SRZ ;  /* 0x00000000003e7805 */ /* 0x000fe2000001ff00 */
[----:B------:R-:W-:Y:S01]  /*7530*/  LEA.HI.X.SX32 R9, R9, c[0x0][0x16c], 0x1, P0 ;  /* 0x00005b0009097a11 */ /* 0x000fe200000f0eff */
[----:B------:R3:W-:Y:S01]  /*7540*/  STL [R1+0xc], R34 ;  /* 0x00000c2201007387 */ /* 0x0007e20000100800 */
[----:B------:R-:W-:Y:S01]  /*7550*/  LEA R37, P5, R24, c[0x0][0x168], 0x1 ;  /* 0x00005a0018257a11 */ /* 0x000fe200078a08ff */
[----:B------:R-:W-:Y:S01]  /*7560*/  CS2R R56, SRZ ;  /* 0x0000000000387805 */ /* 0x000fe2000001ff00 */
[----:B0-----:R-:W-:Y:S01]  /*7570*/  LEA R25, P0, R26, c[0x0][0x168], 0x1 ;  /* 0x00005a001a197a11 */ /* 0x001fe200078008ff */
[----:B------:R-:W-:Y:S01]  /*7580*/  CS2R R58, SRZ ;  /* 0x00000000003a7805 */ /* 0x000fe2000001ff00 */
[----:B------:R-:W-:Y:S01]  /*7590*/  LEA.HI.X.SX32 R10, R10, c[0x0][0x16c], 0x1, P2 ;  /* 0x00005b000a0a7a11 */ /* 0x000fe200010f0eff */
[----:B------:R0:W-:Y:S01]  /*75a0*/  STL [R1+0x10], R37 ;  /* 0x0000102501007387 */ /* 0x0001e20000100800 */
[----:B-1----:R-:W-:Y:S01]  /*75b0*/  LEA R28, P2, R29, c[0x0][0x168], 0x1 ;  /* 0x00005a001d1c7a11 */ /* 0x002fe200078408ff */
[----:B------:R-:W-:Y:S01]  /*75c0*/  CS2R R52, SRZ ;  /* 0x0000000000347805 */ /* 0x000fe2000001ff00 */
[----:B------:R-:W-:Y:S01]  /*75d0*/  LEA.HI.X.SX32 R12, R12, c[0x0][0x16c], 0x1, P4 ;  /* 0x00005b000c0c7a11 */ /* 0x000fe200020f0eff */
[----:B------:R-:W-:Y:S01]  /*75e0*/  CS2R R54, SRZ ;  /* 0x0000000000367805 */ /* 0x000fe2000001ff00 */
[----:B--2---:R-:W-:Y:S01]  /*75f0*/  LEA R31, P4, R32, c[0x0][0x168], 0x1 ;  /* 0x00005a00201f7a11 */ /* 0x004fe200078808ff */
[----:B------:R-:W-:Y:S01]  /*7600*/  CS2R R50, SRZ ;  /* 0x0000000000327805 */ /* 0x000fe2000001ff00 */
[----:B------:R-:W-:Y:S01]  /*7610*/  LEA.HI.X.SX32 R15, R15, c[0x0][0x16c], 0x1, P6 ;  /* 0x00005b000f0f7a11 */ /* 0x000fe200030f0eff */
[----:B------:R-:W-:Y:S01]  /*7620*/  CS2R R76, SRZ ;  /* 0x00000000004c7805 */ /* 0x000fe2000001ff00 */
[----:B---3--:R-:W-:Y:S01]  /*7630*/  LEA R34, P6, R35, c[0x0][0x168], 0x1 ;  /* 0x00005a0023227a11 */ /* 0x008fe200078c08ff */
[----:B------:R-:W-:Y:S01]  /*7640*/  CS2R R78, SRZ ;  /* 0x00000000004e7805 */ /* 0x000fe2000001ff00 */
[----:B------:R-:W-:Y:S01]  /*7650*/  LEA.HI.X.SX32 R26, R26, c[0x0][0x16c], 0x1, P0 ;  /* 0x00005b001a1a7a11 */ /* 0x000fe200000f0eff */
[----:B------:R-:W-:Y:S01]  /*7660*/  CS2R R80, SRZ ;  /* 0x0000000000507805 */ /* 0x000fe2000001ff00 */
[----:B------:R-:W-:Y:S01]  /*7670*/  LEA.HI.X.SX32 R18, R18, c[0x0][0x16c], 0x1, P1 ;  /* 0x00005b0012127a11 */ /* 0x000fe200008f0eff */
[----:B------:R-:W-:Y:S01]  /*7680*/  CS2R R82, SRZ ;  /* 0x0000000000527805 */ /* 0x000fe2000001ff00 */
[----:B------:R-:W-:-:S02]  /*7690*/  LEA R40, P0, R27, c[0x0][0x168], 0x1 ;  /* 0x00005a001b287a11 */ /* 0x000fc400078008ff */
[----:B0-----:R-:W-:Y:S02]  /*76a0*/  LEA R37, P1, R38, c[0x0][0x168], 0x1 ;  /* 0x00005a0026257a11 */ /* 0x001fe400078208ff */
[----:B------:R-:W-:Y:S01]  /*76b0*/  LEA.HI.X.SX32 R29, R29, c[0x0][0x16c], 0x1, P2 ;  /* 0x00005b001d1d7a11 */ /* 0x000fe200010f0eff */
[----:B------:R0:W-:Y:S01]  /*76c0*/  STL [R1+0x14], R40 ;  /* 0x0000142801007387 */ /* 0x0001e20000100800 */
[----:B------:R-:W-:Y:S02]  /*76d0*/  LEA R42, P2, R30, c[0x0][0x168], 0x1 ;  /* 0x00005a001e2a7a11 */ /* 0x000fe400078408ff */
[----:B------:R-:W-:Y:S02]  /*76e0*/  LEA.HI.X.SX32 R32, R32, c[0x0][0x16c], 0x1, P4 ;  /* 0x00005b0020207a11 */ /* 0x000fe400020f0eff */
[----:B------:R-:W-:Y:S01]  /*76f0*/  LEA R44, P4, R33, c[0x0][0x168], 0x1 ;  /* 0x00005a00212c7a11 */ /* 0x000fe200078808ff */
[----:B------:R1:W-:Y:S01]  /*7700*/  STL [R1+0x18], R42 ;  /* 0x0000182a01007387 */ /* 0x0003e20000100800 */
[----:B------:R-:W-:-:S02]  /*7710*/  LEA.HI.X.SX32 R35, R35, c[0x0][0x16c], 0x1, P6 ;  /* 0x00005b0023237a11 */ /* 0x000fc400030f0eff */
[----:B------:R-:W-:Y:S01]  /*7720*/  LEA R46, P6, R36, c[0x0][0x168], 0x1 ;  /* 0x00005a00242e7a11 */ /* 0x000fe200078c08ff */
[----:B------:R2:W-:Y:S01]  /*7730*/  STL [R1+0x1c], R44 ;  /* 0x00001c2c01007387 */ /* 0x0005e20000100800 */
[----:B------:R-:W-:Y:S02]  /*7740*/  LEA.HI.X.SX32 R38, R38, c[0x0][0x16c], 0x1, P1 ;  /* 0x00005b0026267a11 */ /* 0x000fe400008f0eff */
[----:B------:R-:W-:Y:S01]  /*7750*/  LEA.HI.X.SX32 R21, R21, c[0x0][0x16c], 0x1, P3 ;  /* 0x00005b0015157a11 */ /* 0x000fe200018f0eff */
[----:B------:R-:W-:Y:S01]  /*7760*/  STL [R1+0x20], R46 ;  /* 0x0000202e01007387 */ /* 0x000fe20000100800 */
[----:B------:R-:W-:Y:S02]  /*7770*/  LEA R48, P1, R39, c[0x0][0x168], 0x1 ;  /* 0x00005a0027307a11 */ /* 0x000fe400078208ff */
[C---:B0-----:R-:W-:Y:S02]  /*7780*/  LEA R40, P3, R41.reuse, c[0x0][0x168], 0x1 ;  /* 0x00005a0029287a11 */ /* 0x041fe400078608ff */
[----:B------:R-:W-:Y:S01]  /*7790*/  LEA.HI.X.SX32 R24, R24, c[0x0][0x16c], 0x1, P5 ;  /* 0x00005b0018187a11 */ /* 0x000fe200028f0eff */
[----:B------:R0:W-:Y:S01]  /*77a0*/  STL [R1+0x24], R48 ;  /* 0x0000243001007387 */ /* 0x0001e20000100800 */
[----:B------:R-:W-:-:S02]  /*77b0*/  LEA.HI.X.SX32 R41, R41, c[0x0][0x16c], 0x1, P3 ;  /* 0x00005b0029297a11 */ /* 0x000fc400018f0eff */
[----:B-1----:R-:W-:Y:S02]  /*77c0*/  LEA R42, P5, R43, c[0x0][0x168], 0x1 ;  /* 0x00005a002b2a7a11 */ /* 0x002fe400078a08ff */
[----:B------:R-:W-:Y:S02]  /*77d0*/  LEA.HI.X.SX32 R27, R27, c[0x0][0x16c], 0x1, P0 ;  /* 0x00005b001b1b7a11 */ /* 0x000fe400000f0eff */
[----:B------:R-:W-:Y:S02]  /*77e0*/  LEA.HI.X.SX32 R43, R43, c[0x0][0x16c], 0x1, P5 ;  /* 0x00005b002b2b7a11 */ /* 0x000fe400028f0eff */
[C---:B--2---:R-:W-:Y:S02]  /*77f0*/  LEA R44, P0, R45.reuse, c[0x0][0x168], 0x1 ;  /* 0x00005a002d2c7a11 */ /* 0x044fe400078008ff */
[----:B0-----:R-:W-:Y:S02]  /*7800*/  LEA R48, P3, R100, c[0x0][0x168], 0x1 ;  /* 0x00005a0064307a11 */ /* 0x001fe400078608ff */
[----:B------:R-:W-:-:S02]  /*7810*/  LEA.HI.X.SX32 R45, R45, c[0x0][0x16c], 0x1, P0 ;  /* 0x00005b002d2d7a11 */ /* 0x000fc400000f0eff */
[----:B------:R-:W-:Y:S01]  /*7820*/  LEA.HI.X.SX32 R30, R30, c[0x0][0x16c], 0x1, P2 ;  /* 0x00005b001e1e7a11 */ /* 0x000fe200010f0eff */
[----:B------:R0:W-:Y:S01]  /*7830*/  STL [R1+0x28], R48 ;  /* 0x0000283001007387 */ /* 0x0001e20000100800 */
[----:B------:R-:W-:Y:S02]  /*7840*/  LEA R46, P2, R47, c[0x0][0x168], 0x1 ;  /* 0x00005a002f2e7a11 */ /* 0x000fe400078408ff */
[----:B------:R-:W-:Y:S02]  /*7850*/  LEA.HI.X.SX32 R33, R33, c[0x0][0x16c], 0x1, P4 ;  /* 0x00005b0021217a11 */ /* 0x000fe400020f0eff */
[----:B------:R-:W-:Y:S02]  /*7860*/  LEA.HI.X.SX32 R47, R47, c[0x0][0x16c], 0x1, P2 ;  /* 0x00005b002f2f7a11 */ /* 0x000fe400010f0eff */
[----:B------:R-:W-:Y:S02]  /*7870*/  LEA R102, P4, R101, c[0x0][0x168], 0x1 ;  /* 0x00005a0065667a11 */ /* 0x000fe400078808ff */
[----:B------:R-:W-:-:S02]  /*7880*/  LEA.HI.X.SX32 R36, R36, c[0x0][0x16c], 0x1, P6 ;  /* 0x00005b0024247a11 */ /* 0x000fc400030f0eff */
[----:B0-----:R-:W-:Y:S02]  /*7890*/  LEA R48, P5, R103, c[0x0][0x168], 0x1 ;  /* 0x00005a0067307a11 */ /* 0x001fe400078a08ff */
[----:B------:R-:W-:Y:S02]  /*78a0*/  LEA.HI.X.SX32 R101, R101, c[0x0][0x16c], 0x1, P4 ;  /* 0x00005b0065657a11 */ /* 0x000fe400020f0eff */
[C---:B------:R-:W-:Y:S01]  /*78b0*/  LEA R105, P6, R104.reuse, c[0x0][0x168], 0x1 ;  /* 0x00005a0068697a11 */ /* 0x040fe200078c08ff */
[----:B------:R0:W-:Y:S01]  /*78c0*/  STL [R1+0x2c], R48 ;  /* 0x00002c3001007387 */ /* 0x0001e20000100800 */
[----:B------:R-:W-:Y:S02]  /*78d0*/  LEA.HI.X.SX32 R39, R39, c[0x0][0x16c], 0x1, P1 ;  /* 0x00005b0027277a11 */ /* 0x000fe400008f0eff */
[----:B------:R-:W-:Y:S02]  /*78e0*/  LEA.HI.X.SX32 R104, R104, c[0x0][0x16c], 0x1, P6 ;  /* 0x00005b0068687a11 */ /* 0x000fe400030f0eff */
[----:B------:R-:W-:-:S02]  /*78f0*/  LEA R108, P1, R107, c[0x0][0x168], 0x1 ;  /* 0x00005a006b6c7a11 */ /* 0x000fc400078208ff */
[----:B------:R-:W-:Y:S02]  /*7900*/  LEA.HI.X.SX32 R100, R100, c[0x0][0x16c], 0x1, P3 ;  /* 0x00005b0064647a11 */ /* 0x000fe400018f0eff */
[----:B------:R-:W-:Y:S02]  /*7910*/  LEA.HI.X.SX32 R107, R107, c[0x0][0x16c], 0x1, P1 ;  /* 0x00005b006b6b7a11 */ /* 0x000fe400008f0eff */
[----:B0-----:R-:W-:Y:S02]  /*7920*/  LEA R48, P0, R106, c[0x0][0x168], 0x1 ;  /* 0x00005a006a307a11 */ /* 0x001fe400078008ff */
[C---:B------:R-:W-:Y:S02]  /*7930*/  LEA R158, P3, R110.reuse, c[0x0][0x168], 0x1 ;  /* 0x00005a006e9e7a11 */ /* 0x040fe400078608ff */
[----:B------:R-:W-:Y:S01]  /*7940*/  LEA.HI.X.SX32 R103, R103, c[0x0][0x16c], 0x1, P5 ;  /* 0x00005b0067677a11 */ /* 0x000fe200028f0eff */
[----:B------:R0:W-:Y:S01]  /*7950*/  STL [R1+0x30], R48 ;  /* 0x0000303001007387 */ /* 0x0001e20000100800 */
[----:B------:R-:W-:-:S02]  /*7960*/  LEA.HI.X.SX32 R110, R110, c[0x0][0x16c], 0x1, P3 ;  /* 0x00005b006e6e7a11 */ /* 0x000fc400018f0eff */
[----:B------:R-:W-:Y:S02]  /*7970*/  LEA R159, P5, R112, c[0x0][0x168], 0x1 ;  /* 0x00005a00709f7a11 */ /* 0x000fe400078a08ff */
[----:B------:R-:W-:Y:S02]  /*7980*/  LEA.HI.X.SX32 R106, R106, c[0x0][0x16c], 0x1, P0 ;  /* 0x00005b006a6a7a11 */ /* 0x000fe400000f0eff */
[----:B------:R-:W-:Y:S02]  /*7990*/  LEA.HI.X.SX32 R112, R112, c[0x0][0x16c], 0x1, P5 ;  /* 0x00005b0070707a11 */ /* 0x000fe400028f0eff */
[C---:B------:R-:W-:Y:S02]  /*79a0*/  LEA R160, P0, R114.reuse, c[0x0][0x168], 0x1 ;  /* 0x00005a0072a07a11 */ /* 0x040fe400078008ff */
[----:B0-----:R-:W-:Y:S02]  /*79b0*/  LEA R48, P2, R109, c[0x0][0x168], 0x1 ;  /* 0x00005a006d307a11 */ /* 0x001fe400078408ff */
[----:B------:R-:W-:-:S02]  /*79c0*/  LEA.HI.X.SX32 R114, R114, c[0x0][0x16c], 0x1, P0 ;  /* 0x00005b0072727a11 */ /* 0x000fc400000f0eff */
[----:B------:R-:W-:Y:S01]  /*79d0*/  LEA.HI.X.SX32 R109, R109, c[0x0][0x16c], 0x1, P2 ;  /* 0x00005b006d6d7a11 */ /* 0x000fe200010f0eff */
[----:B------:R0:W-:Y:S01]  /*79e0*/  STL [R1+0x34], R48 ;  /* 0x0000343001007387 */ /* 0x0001e20000100800 */
[C---:B------:R-:W-:Y:S02]  /*79f0*/  LEA R162, P2, R115.reuse, c[0x0][0x168], 0x1 ;  /* 0x00005a0073a27a11 */ /* 0x040fe400078408ff */
[----:B------:R-:W-:Y:S02]  /*7a00*/  SHF.R.S32.HI R5, RZ, 0x1f, R6 ;  /* 0x0000001fff057819 */ /* 0x000fe40000011406 */
[----:B------:R-:W-:Y:S02]  /*7a10*/  LEA.HI.X.SX32 R115, R115, c[0x0][0x16c], 0x1, P2 ;  /* 0x00005b0073737a11 */ /* 0x000fe400010f0eff */
[C---:B------:R-:W-:Y:S01]  /*7a20*/  SHF.L.U64.HI R5, R6.reuse, 0x1, R5 ;  /* 0x0000000106057819 */ /* 0x040fe20000010205 */
[----:B------:R-:W-:Y:S01]  /*7a30*/  IMAD.SHL.U32 R6, R6, 0x2, RZ ;  /* 0x0000000206067824 */ /* 0x000fe200078e00ff */
[----:B------:R-:W-:-:S02]  /*7a40*/  LOP3.LUT R72, R0, 0x20, RZ, 0x3c, !PT ;  /* 0x0000002000487812 */ /* 0x000fc400078e3cff */
[C---:B0-----:R-:W-:Y:S02]  /*7a50*/  LEA R48, P4, R111.reuse, c[0x0][0x168], 0x1 ;  /* 0x00005a006f307a11 */ /* 0x041fe400078808ff */
[----:B------:R-:W-:Y:S02]  /*7a60*/  LOP3.LUT R74, R0, 0x40, RZ, 0x3c, !PT ;  /* 0x00000040004a7812 */ /* 0x000fe400078e3cff */
[----:B------:R-:W-:Y:S01]  /*7a70*/  LEA.HI.X.SX32 R111, R111, c[0x0][0x16c], 0x1, P4 ;  /* 0x00005b006f6f7a11 */ /* 0x000fe200020f0eff */
[----:B------:R0:W-:Y:S01]  /*7a80*/  STL [R1+0x38], R48 ;  /* 0x0000383001007387 */ /* 0x0001e20000100800 */
[----:B------:R-:W-:Y:S02]  /*7a90*/  LEA R164, P4, R116, c[0x0][0x168], 0x1 ;  /* 0x00005a0074a47a11 */ /* 0x000fe400078808ff */
[----:B------:R-:W-:Y:S02]  /*7aa0*/  LOP3.LUT R72, R2, 0x40, RZ, 0x3c, !PT ;  /* 0x0000004002487812 */ /* 0x000fe400078e3cff */
[----:B------:R-:W-:-:S02]  /*7ab0*/  LEA.HI.X.SX32 R116, R116, c[0x0][0x16c], 0x1, P4 ;  /* 0x00005b0074747a11 */ /* 0x000fc400020f0eff */
[----:B0-----:R-:W-:-:S04]  /*7ac0*/  LEA R48, P6, R113, c[0x0][0x168], 0x1 ;  /* 0x00005a0071307a11 */ /* 0x001fc800078c08ff */
[----:B------:R-:W-:Y:S01]  /*7ad0*/  LEA.HI.X.SX32 R113, R113, c[0x0][0x16c], 0x1, P6 ;  /* 0x00005b0071717a11 */ /* 0x000fe200030f0eff */
[----:B------:R0:W-:Y:S01]  /*7ae0*/  STL [R1+0x3c], R48 ;  /* 0x00003c3001007387 */ /* 0x0001e20000100800 */
[----:B------:R-:W-:-:S04]  /*7af0*/  LEA R166, P6, R117, c[0x0][0x168], 0x1 ;  /* 0x00005a0075a67a11 */ /* 0x000fc800078c08ff */
[----:B------:R-:W-:Y:S02]  /*7b00*/  LEA.HI.X.SX32 R117, R117, c[0x0][0x16c], 0x1, P6 ;  /* 0x00005b0075757a11 */ /* 0x000fe400030f0eff */
        /* <DEDUP_REMOVED lines=185> */
[----:B------:R-:W-:Y:S02]  /*86a0*/  LEA R49, P3, R247, c[0x0][0x168], 0x1 ;  /* 0x00005a00f7317a11 */ /* 0x000fe400078608ff */
[----:B0-----:R-:W-:Y:S02]  /*86b0*/  LEA R48, P5, R235, c[0x0][0x168], 0x1 ;  /* 0x00005a00eb307a11 */ /* 0x001fe400078a08ff */
[----:B------:R-:W-:Y:S02]  /*86c0*/  LEA.HI.X.SX32 R247, R247, c[0x0][0x16c], 0x1, P3 ;  /* 0x00005b00f7f77a11 */ /* 0x000fe400018f0eff */
        /* <DEDUP_REMOVED lines=16> */
[----:B------:R0:W-:Y:S02]  /*87d0*/  STL [R1+0xe0], R48 ;  /* 0x0000e03001007387 */ /* 0x0001e40000100800 */
[----:B0-----:R-:W-:-:S04]  /*87e0*/  LEA R48, P6, R243, c[0x0][0x168], 0x1 ;  /* 0x00005a00f3307a11 */ /* 0x001fc800078c08ff */
[----:B------:R-:W-:Y:S01]  /*87f0*/  LEA.HI.X.SX32 R243, R243, c[0x0][0x16c], 0x1, P6 ;  /* 0x00005b00f3f37a11 */ /* 0x000fe200030f0eff */
[----:B------:R0:W-:Y:S02]  /*8800*/  STL [R1+0xe4], R48 ;  /* 0x0000e43001007387 */ /* 0x0001e40000100800 */
[----:B0-----:R-:W-:-:S04]  /*8810*/  LEA R48, P1, R245, c[0x0][0x168], 0x1 ;  /* 0x00005a00f5307a11 */ /* 0x001fc800078208ff */
[----:B------:R-:W-:Y:S01]  /*8820*/  LEA.HI.X.SX32 R245, R245, c[0x0][0x16c], 0x1, P1 ;  /* 0x00005b00f5f57a11 */ /* 0x000fe200008f0eff */
[----:B------:R0:W-:Y:S04]  /*8830*/  STL [R1+0xe8], R48 ;  /* 0x0000e83001007387 */ /* 0x0001e80000100800 */
[----:B------:R-:W-:Y:S01]  /*8840*/  STL [R1+0xec], R49 ;  /* 0x0000ec3101007387 */ /* 0x000fe20000100800 */
[----:B0-----:R-:W-:-:S04]  /*8850*/  LEA R48, P4, R248, c[0x0][0x168], 0x1 ;  /* 0x00005a00f8307a11 */ /* 0x001fc800078808ff */
[----:B------:R-:W-:Y:S01]  /*8860*/  LEA.HI.X.SX32 R248, R248, c[0x0][0x16c], 0x1, P4 ;  /* 0x00005b00f8f87a11 */ /* 0x000fe200020f0eff */
[----:B------:R0:W-:Y:S02]  /*8870*/  STL [R1+0xf0], R48 ;  /* 0x0000f03001007387 */ /* 0x0001e40000100800 */
[----:B0-----:R-:W-:Y:S02]  /*8880*/  CS2R R48, SRZ ;  /* 0x0000000000307805 */ /* 0x001fe4000001ff00 */
.L_x_3:
[----:B------:R-:W0:Y:S01]  /*8890*/  S2R R4, SR_TID.X ;  /* 0x0000000000047919 */ /* 0x000e220000002100 */
[----:B------:R-:W-:-:S03]  /*88a0*/  PRMT R97, RZ, 0x7610, R97 ;  /* 0x00007610ff617816 */ /* 0x000fc60000000061 */
[----:B------:R-:W1:Y:S04]  /*88b0*/  S2R R73, SR_TID.X ;  /* 0x0000000000497919 */ /* 0x000e680000002100 */
[----:B------:R-:W2:Y:S04]  /*88c0*/  S2R R99, SR_TID.X ;  /* 0x0000000000637919 */ /* 0x000ea80000002100 */
[----:B------:R3:W-:Y:S01]  /*88d0*/  STL [R1+0x1ec], R83 ;  /* 0x0001ec5301007387 */ /* 0x0007e20000100800 */
[----:B------:R-:W-:-:S03]  /*88e0*/  PRMT R84, RZ, 0x7610, R84 ;  /* 0x00007610ff547816 */ /* 0x000fc60000000054 */
[----:B------:R4:W-:Y:S01]  /*88f0*/  STL [R1+0x104], R88 ;  /* 0x0001045801007387 */ /* 0x0009e20000100800 */
[----:B0-----:R-:W-:Y:S02]  /*8900*/  SHF.R.U32.HI R74, RZ, 0x4, R4 ;  /* 0x00000004ff4a7819 */ /* 0x001fe40000011604 */
[--C-:B-1----:R-:W-:Y:S02]  /*8910*/  SHF.R.U32.HI R72, RZ, 0x4, R73.reuse ;  /* 0x00000004ff487819 */ /* 0x102fe40000011649 */
[----:B------:R-:W-:Y:S02]  /*8920*/  SGXT.U32 R74, R74, 0x3 ;  /* 0x000000034a4a781a */ /* 0x000fe40000000000 */
[----:B------:R-:W-:Y:S02]  /*8930*/  SHF.R.U32.HI R75, RZ, 0x4, R73 ;  /* 0x00000004ff4b7819 */ /* 0x000fe40000011649 */
[----:B------:R-:W-:Y:S02]  /*8940*/  SGXT.U32 R72, R72, 0x3 ;  /* 0x000000034848781a */ /* 0x000fe40000000000 */
[----:B------:R-:W-:-:S02]  /*8950*/  ISETP.GE.AND P0, PT, R74, UR4, PT ;  /* 0x000000044a007c0c */ /* 0x000fc4000bf06270 */
[----:B------:R-:W-:Y:S01]  /*8960*/  SGXT.U32 R75, R75, 0x3 ;  /* 0x000000034b4b781a */ /* 0x000fe20000000000 */
[----:B------:R-:W-:-:S03]  /*8970*/  IMAD R72, R72, c[0x0][0x188], RZ ;  /* 0x0000620048487a24 */ /* 0x000fc600078e02ff */
[----:B---3--:R-:W-:Y:S01]  /*8980*/  LOP3.LUT R83, R75, 0x8, RZ, 0xfc, !PT ;  /* 0x000000084b537812 */ /* 0x008fe200078efcff */
[----:B------:R-:W-:Y:S01]  /*8990*/  IMAD.WIDE R72, R72, 0x2, R90 ;  /* 0x0000000248487825 */ /* 0x000fe200078e025a */
[----:B--2---:R-:W-:-:S04]  /*89a0*/  SHF.R.U32.HI R75, RZ, 0x4, R99 ;  /* 0x00000004ff4b7819 */ /* 0x004fc80000011663 */
[----:B------:R-:W-:Y:S01]  /*89b0*/  SGXT.U32 R75, R75, 0x3 ;  /* 0x000000034b4b781a */ /* 0x000fe20000000000 */
[----:B------:R0:W2:Y:S01]  /*89c0*/  @!P0 LDG.E.U16 R97, [R72.64] ;  /* 0x0000000648618981 */ /* 0x0000a2000c1e1500 */
[----:B------:R-:W-:Y:S02]  /*89d0*/  ISETP.GE.AND P0, PT, R83, UR4, PT ;  /* 0x0000000453007c0c */ /* 0x000fe4000bf06270 */
[----:B------:R-:W-:Y:S02]  /*89e0*/  LOP3.LUT R83, R75, 0x8, RZ, 0xfc, !PT ;  /* 0x000000084b537812 */ /* 0x000fe400078efcff */
[----:B------:R-:W1:Y:S01]  /*89f0*/  S2R R75, SR_TID.X ;  /* 0x00000000004b7919 */ /* 0x000e620000002100 */
[----:B------:R-:W-:Y:S02]  /*8a00*/  SHF.R.U32.HI R99, RZ, 0x4, R99 ;  /* 0x00000004ff637819 */ /* 0x000fe40000011663 */
[----:B------:R-:W-:Y:S02]  /*8a10*/  IMAD R83, R83, c[0x0][0x188], RZ ;  /* 0x0000620053537a24 */ /* 0x000fe400078e02ff */
[----:B------:R-:W-:-:S02]  /*8a20*/  SGXT.U32 R99, R99, 0x3 ;  /* 0x000000036363781a */ /* 0x000fc40000000000 */
[----:B0-----:R-:W-:Y:S02]  /*8a30*/  IMAD.WIDE R72, R83, 0x2, R90 ;  /* 0x0000000253487825 */ /* 0x001fe400078e025a */
[----:B------:R-:W-:-:S03]  /*8a40*/  LOP3.LUT R99, R99, 0x10, RZ, 0xfc, !PT ;  /* 0x0000001063637812 */ /* 0x000fc600078efcff */
[----:B------:R0:W3:Y:S01]  /*8a50*/  @!P0 LDG.E.U16 R84, [R72.64] ;  /* 0x0000000648548981 */ /* 0x0000e2000c1e1500 */
[----:B------:R-:W-:Y:S02]  /*8a60*/  ISETP.GE.AND P0, PT, R99, UR4, PT ;  /* 0x0000000463007c0c */ /* 0x000fe4000bf06270 */
[----:B------:R-:W-:Y:S01]  /*8a70*/  PRMT R96, RZ, 0x7610, R96 ;  /* 0x00007610ff607816 */ /* 0x000fe20000000060 */
[----:B------:R-:W5:Y:S01]  /*8a80*/  S2R R99, SR_TID.X ;  /* 0x0000000000637919 */ /* 0x000f620000002100 */
[--C-:B-1----:R-:W-:Y:S02]  /*8a90*/  SHF.R.U32.HI R83, RZ, 0x4, R75.reuse ;  /* 0x00000004ff537819 */ /* 0x102fe4000001164b */
[----:B------:R-:W-:Y:S02]  /*8aa0*/  SHF.R.U32.HI R75, RZ, 0x4, R75 ;  /* 0x00000004ff4b7819 */ /* 0x000fe4000001164b */
[----:B------:R-:W-:Y:S02]  /*8ab0*/  SGXT.U32 R83, R83, 0x3 ;  /* 0x000000035353781a */ /* 0x000fe40000000000 */
[----:B------:R-:W-:-:S02]  /*8ac0*/  SGXT.U32 R75, R75, 0x3 ;  /* 0x000000034b4b781a */ /* 0x000fc40000000000 */
[C---:B----4-:R-:W-:Y:S02]  /*8ad0*/  LOP3.LUT R88, R83.reuse, 0x10, RZ, 0xfc, !PT ;  /* 0x0000001053587812 */ /* 0x050fe400078efcff */
[----:B------:R-:W-:-:S03]  /*8ae0*/  LOP3.LUT R83, R83, 0x18, RZ, 0xfc, !PT ;  /* 0x0000001853537812 */ /* 0x000fc600078efcff */
[----:B------:R-:W-:-:S04]  /*8af0*/  IMAD R88, R88, c[0x0][0x188], RZ ;  /* 0x0000620058587a24 */ /* 0x000fc800078e02ff */
[----:B0-----:R-:W-:Y:S01]  /*8b00*/  IMAD.WIDE R72, R88, 0x2, R90 ;  /* 0x0000000258487825 */ /* 0x001fe200078e025a */
[----:B------:R-:W-:-:S04]  /*8b10*/  LOP3.LUT R75, R75, 0x18, RZ, 0xfc, !PT ;  /* 0x000000184b4b7812 */ /* 0x000fc800078efcff */
[----:B------:R0:W4:Y:S01]  /*8b20*/  @!P0 LDG.E.U16 R96, [R72.64] ;  /* 0x0000000648608981 */ /* 0x000122000c1e1500 */
[----:B------:R-:W-:Y:S01]  /*8b30*/  ISETP.GE.AND P0, PT, R83, UR4, PT ;  /* 0x0000000453007c0c */ /* 0x000fe2000bf06270 */
[----:B------:R-:W-:Y:S01]  /*8b40*/  IMAD R75, R75, c[0x0][0x188], RZ ;  /* 0x000062004b4b7a24 */ /* 0x000fe200078e02ff */
[--C-:B-----5:R-:W-:Y:S02]  /*8b50*/  SHF.R.U32.HI R83, RZ, 0x4, R99.reuse ;  /* 0x00000004ff537819 */ /* 0x120fe40000011663 */
[----:B------:R-:W-:Y:S02]  /*8b60*/  SHF.R.U32.HI R99, RZ, 0x4, R99 ;  /* 0x00000004ff637819 */ /* 0x000fe40000011663 */
[----:B------:R-:W-:Y:S02]  /*8b70*/  SGXT.U32 R83, R83, 0x3 ;  /* 0x000000035353781a */ /* 0x000fe40000000000 */
[----:B------:R-:W-:Y:S01]  /*8b80*/  PRMT R95, RZ, 0x7610, R95 ;  /* 0x00007610ff5f7816 */ /* 0x000fe2000000005f */
[----:B0-----:R-:W-:Y:S01]  /*8b90*/  IMAD.WIDE R72, R75, 0x2, R90 ;  /* 0x000000024b487825 */ /* 0x001fe200078e025a */
[----:B------:R-:W-:-:S02]  /*8ba0*/  LOP3.LUT R75, R83, 0x20, RZ, 0xfc, !PT ;  /* 0x00000020534b7812 */ /* 0x000fc400078efcff */
[----:B------:R-:W-:Y:S02]  /*8bb0*/  LOP3.LUT R83, R83, 0x28, RZ, 0xfc, !PT ;  /* 0x0000002853537812 */ /* 0x000fe400078efcff */
[----:B------:R-:W-:Y:S01]  /*8bc0*/  SGXT.U32 R99, R99, 0x3 ;  /* 0x000000036363781a */ /* 0x000fe20000000000 */
[----:B------:R0:W5:Y:S01]  /*8bd0*/  @!P0 LDG.E.U16 R95, [R72.64] ;  /* 0x00000006485f8981 */ /* 0x000162000c1e1500 */
[----:B------:R-:W-:Y:S02]  /*8be0*/  ISETP.GE.AND P1, PT, R83, UR4, PT ;  /* 0x0000000453007c0c */ /* 0x000fe4000bf26270 */
[----:B------:R-:W-:Y:S02]  /*8bf0*/  LOP3.LUT R83, R99, 0x20, RZ, 0xfc, !PT ;  /* 0x0000002063537812 */ /* 0x000fe400078efcff */
[----:B------:R-:W-:Y:S02]  /*8c00*/  ISETP.GE.AND P0, PT, R75, UR4, PT ;  /* 0x000000044b007c0c */ /* 0x000fe4000bf06270 */
[----:B------:R-:W1:Y:S01]  /*8c10*/  S2R R75, SR_TID.X ;  /* 0x00000000004b7919 */ /* 0x000e620000002100 */
[----:B------:R-:W-:Y:S01]  /*8c20*/  IMAD R83, R83, c[0x0][0x188], RZ ;  /* 0x0000620053537a24 */ /* 0x000fe200078e02ff */
[----:B------:R-:W-:-:S03]  /*8c30*/  PRMT R94, RZ, 0x7610, R94 ;  /* 0x00007610ff5e7816 */ /* 0x000fc6000000005e */
[----:B0-----:R-:W-:Y:S02]  /*8c40*/  IMAD.WIDE R72, R83, 0x2, R90 ;  /* 0x0000000253487825 */ /* 0x001fe400078e025a */
[----:B------:R-:W2:Y:S01]  /*8c50*/  LDL.LU R83, [R1+0xf0] ;  /* 0x0000f00001537983 */ /* 0x000ea20000300800 */
[----:B------:R-:W-:Y:S02]  /*8c60*/  LOP3.LUT R74, R74, 0x30, RZ, 0xfc, !PT ;  /* 0x000000304a4a7812 */ /* 0x000fe400078efcff */
[----:B------:R-:W-:Y:S01]  /*8c70*/  PRMT R93, RZ, 0x7610, R93 ;  /* 0x00007610ff5d7816 */ /* 0x000fe2000000005d */
[----:B------:R0:W3:Y:S01]  /*8c80*/  @!P0 LDG.E.U16 R94, [R72.64] ;  /* 0x00000006485e8981 */ /* 0x0000e2000c1e1500 */
[----:B-1----:R-:W-:-:S04]  /*8c90*/  SHF.R.U32.HI R75, RZ, 0x4, R75 ;  /* 0x00000004ff4b7819 */ /* 0x002fc8000001164b */
[----:B------:R-:W-:-:S04]  /*8ca0*/  SGXT.U32 R75, R75, 0x3 ;  /* 0x000000034b4b781a */ /* 0x000fc80000000000 */
[C---:B------:R-:W-:Y:S02]  /*8cb0*/  LOP3.LUT R88, R75.reuse, 0x30, RZ, 0xfc, !PT ;  /* 0x000000304b587812 */ /* 0x040fe400078efcff */
[----:B------:R-:W-:-:S05]  /*8cc0*/  LOP3.LUT R75, R75, 0x28, RZ, 0xfc, !PT ;  /* 0x000000284b4b7812 */ /* 0x000fca00078efcff */
[----:B------:R-:W-:Y:S01]  /*8cd0*/  IMAD R75, R75, c[0x0][0x188], RZ ;  /* 0x000062004b4b7a24 */ /* 0x000fe200078e02ff */
[----:B------:R-:W-:Y:S01]  /*8ce0*/  LEA.HI R4, R4, 0x38, RZ, 0x1c ;  /* 0x0000003804047811 */ /* 0x000fe200078fe0ff */
[----:B------:R-:W-:Y:S02]  /*8cf0*/  IMAD R74, R74, c[0x0][0x188], RZ ;  /* 0x000062004a4a7a24 */ /* 0x000fe400078e02ff */
[----:B0-----:R-:W-:Y:S01]  /*8d00*/  IMAD.WIDE R72, R75, 0x2, R90 ;  /* 0x000000024b487825 */ /* 0x001fe200078e025a */
[----:B------:R-:W-:-:S04]  /*8d10*/  ISETP.GE.AND P0, PT, R88, UR4, PT ;  /* 0x0000000458007c0c */ /* 0x000fc8000bf06270 */
[----:B------:R0:W3:Y:S01]  /*8d20*/  @!P1 LDG.E.U16 R93, [R72.64] ;  /* 0x00000006485d9981 */ /* 0x0000e2000c1e1500 */
[----:B------:R-:W-:Y:S02]  /*8d30*/  ISETP.GE.AND P1, PT, R4, UR4, PT ;  /* 0x0000000404007c0c */ /* 0x000fe4000bf26270 */
[----:B------:R-:W-:Y:S01]  /*8d40*/  PRMT R92, RZ, 0x7610, R92 ;  /* 0x00007610ff5c7816 */ /* 0x000fe2000000005c */
[----:B0-----:R-:W-:-:S04]  /*8d50*/  IMAD.WIDE R72, R74, 0x2, R90 ;  /* 0x000000024a487825 */ /* 0x001fc800078e025a */
[----:B------:R-:W-:Y:S01]  /*8d60*/  IMAD R74, R4, c[0x0][0x188], RZ ;  /* 0x00006200044a7a24 */ /* 0x000fe200078e02ff */
[----:B------:R0:W3:Y:S04]  /*8d70*/  @!P0 LDG.E.U16 R92, [R72.64] ;  /* 0x00000006485c8981 */ /* 0x0000e8000c1e1500 */
[----:B------:R-:W1:Y:S01]  /*8d80*/  S2R R4, SR_TID.X ;  /* 0x0000000000047919 */ /* 0x000e620000002100 */
[----:B------:R-:W-:Y:S01]  /*8d90*/  PRMT R87, RZ, 0x7610, R87 ;  /* 0x00007610ff577816 */ /* 0x000fe20000000057 */
[----:B0-----:R-:W-:-:S05]  /*8da0*/  IMAD.WIDE R72, R74, 0x2, R90 ;  /* 0x000000024a487825 */ /* 0x001fca00078e025a */
[----:B------:R2:W3:Y:S04]  /*8db0*/  @!P1 LDG.E.U16 R87, [R72.64] ;  /* 0x0000000648579981 */ /* 0x0004e8000c1e1500 */
[----:B------:R-:W-:Y:S01]  /*8dc0*/  BAR.SYNC.DEFER_BLOCKING 0x0 ;  /* 0x0000000000007b1d */ /* 0x000fe20000010000 */
[----:B-1----:R-:W-:-:S04]  /*8dd0*/  LOP3.LUT R4, R4, 0x3f, RZ, 0xc0, !PT ;  /* 0x0000003f04047812 */ /* 0x002fc800078ec0ff */
[----:B------:R-:W-:Y:S02]  /*8de0*/  ISETP.GE.AND P0, PT, R4, UR4, PT ;  /* 0x0000000404007c0c */ /* 0x000fe4000bf06270 */
[----:B------:R-:W-:Y:S02]  /*8df0*/  PRMT R86, RZ, 0x7610, R86 ;  /* 0x00007610ff567816 */ /* 0x000fe40000000056 */
[----:B------:R-:W-:Y:S02]  /*8e00*/  PRMT R85, RZ, 0x7610, R85 ;  /* 0x00007610ff557816 */ /* 0x000fe40000000055 */
[----:B------:R-:W-:Y:S02]  /*8e10*/  PRMT R98, RZ, 0x7610, R98 ;  /* 0x00007610ff627816 */ /* 0x000fe40000000062 */
[----:B--2---:R-:W-:-:S05]  /*8e20*/  IADD3 R72, P1, R83, R6, RZ ;  /* 0x0000000653487210 */ /* 0x004fca0007f3e0ff */
[----:B------:R-:W-:-:S05]  /*8e30*/  IMAD.X R73, R248, 0x1, R5, P1 ;  /* 0x00000001f8497824 */ /* 0x000fca00008e0605 */
[----:B------:R0:W2:Y:S02]  /*8e40*/  @!P0 LDG.E.U16 R86, [R72.64] ;  /* 0x0000000648568981 */ /* 0x0000a4000c1e1500 */
[----:B0-----:R-:W-:-:S05]  /*8e50*/  IADD3 R72, P1, R244, R6, RZ ;  /* 0x00000006f4487210 */ /* 0x001fca0007f3e0ff */
[----:B------:R-:W-:-:S05]  /*8e60*/  IMAD.X R73, R156, 0x1, R5, P1 ;  /* 0x000000019c497824 */ /* 0x000fca00008e0605 */
[----:B------:R0:W2:Y:S01]  /*8e70*/  @!P0 LDG.E.U16 R85, [R72.64] ;  /* 0x0000000648558981 */ /* 0x0000a2000c1e1500 */
[----:B------:R-:W-:-:S05]  /*8e80*/  IADD3 R74, P1, R249, R6, RZ ;  /* 0x00000006f94a7210 */ /* 0x000fca0007f3e0ff */
[----:B------:R-:W-:Y:S01]  /*8e90*/  IMAD.X R75, R89, 0x1, R5, P1 ;  /* 0x00000001594b7824 */ /* 0x000fe200008e0605 */
[----:B0-----:R-:W-:-:S06]  /*8ea0*/  PRMT R72, RZ, 0x7610, R72 ;  /* 0x00007610ff487816 */ /* 0x001fcc0000000048 */
[----:B------:R0:W2:Y:S02]  /*8eb0*/  @!P0 LDG.E.U16 R72, [R74.64] ;  /* 0x000000064a488981 */ /* 0x0000a4000c1e1500 */
[----:B0-----:R-:W-:-:S05]  /*8ec0*/  IADD3 R74, P1, R240, R6, RZ ;  /* 0x00000006f04a7210 */ /* 0x001fca0007f3e0ff */
[----:B------:R-:W-:-:S05]  /*8ed0*/  IMAD.X R75, R154, 0x1, R5, P1 ;  /* 0x000000019a4b7824 */ /* 0x000fca00008e0605 */
[----:B------:R0:W2:Y:S01]  /*8ee0*/  @!P0 LDG.E.U16 R98, [R74.64] ;  /* 0x000000064a628981 */ /* 0x0000a2000c1e1500 */
[----:B------:R-:W-:Y:S02]  /*8ef0*/  PRMT R73, RZ, 0x7610, R73 ;  /* 0x00007610ff497816 */ /* 0x000fe40000000049 */
[----:B0-----:R-:W-:-:S05]  /*8f00*/  IADD3 R74, P1, R236, R6, RZ ;  /* 0x00000006ec4a7210 */ /* 0x001fca0007f3e0ff */
[----:B------:R-:W-:Y:S01]  /*8f10*/  IMAD.X R75, R152, 0x1, R5, P1 ;  /* 0x00000001984b7824 */ /* 0x000fe200008e0605 */
[----:B------:R0:W-:Y:S04]  /*8f20*/  STS.U16 [R0+0x8000], R97 ;  /* 0x0080006100007388 */ /* 0x0001e80000000400 */
[----:B------:R1:W2:Y:S01]  /*8f30*/  @!P0 LDG.E.U16 R73, [R74.64] ;  /* 0x000000064a498981 */ /* 0x0002a2000c1e1500 */
[----:B0-----:R-:W-:Y:S02]  /*8f40*/  PRMT R97, RZ, 0x7610, R97 ;  /* 0x00007610ff617816 */ /* 0x001fe40000000061 */
[----:B-1----:R-:W-:-:S05]  /*8f50*/  IADD3 R74, P1, R232, R6, RZ ;  /* 0x00000006e84a7210 */ /* 0x002fca0007f3e0ff */
[----:B------:R-:W-:Y:S01]  /*8f60*/  IMAD.X R75, R150, 0x1, R5, P1 ;  /* 0x00000001964b7824 */ /* 0x000fe200008e0605 */
[----:B---3--:R0:W-:Y:S04]  /*8f70*/  STS.U16 [R0+0x8100], R84 ;  /* 0x0081005400007388 */ /* 0x0081e80000000400 */
[----:B------:R1:W3:Y:S01]  /*8f80*/  @!P0 LDG.E.U16 R97, [R74.64] ;  /* 0x000000064a618981 */ /* 0x0002e2000c1e1500 */
[----:B0-----:R-:W-:Y:S02]  /*8f90*/  PRMT R84, RZ, 0x7610, R84 ;  /* 0x00007610ff547816 */ /* 0x001fe40000000054 */
[----:B-1----:R-:W-:-:S05]  /*8fa0*/  IADD3 R74, P1, R228, R6, RZ ;  /* 0x00000006e44a7210 */ /* 0x002fca0007f3e0ff */
[----:B------:R-:W-:Y:S01]  /*8fb0*/  IMAD.X R75, R148, 0x1, R5, P1 ;  /* 0x00000001944b7824 */ /* 0x000fe200008e0605 */
[----:B----4-:R0:W-:Y:S04]  /*8fc0*/  STS.U16 [R0+0x8200], R96 ;  /* 0x0082006000007388 */ /* 0x0101e80000000400 */
[----:B------:R1:W4:Y:S01]  /*8fd0*/  @!P0 LDG.E.U16 R84, [R74.64] ;  /* 0x000000064a548981 */ /* 0x000322000c1e1500 */
[----:B0-----:R-:W-:Y:S02]  /*8fe0*/  PRMT R96, RZ, 0x7610, R96 ;  /* 0x00007610ff607816 */ /* 0x001fe40000000060 */
[----:B-1----:R-:W-:-:S05]  /*8ff0*/  IADD3 R74, P1, R224, R6, RZ ;  /* 0x00000006e04a7210 */ /* 0x002fca0007f3e0ff */
[----:B------:R-:W-:-:S05]  /*9000*/  IMAD.X R75, R146, 0x1, R5, P1 ;  /* 0x00000001924b7824 */ /* 0x000fca00008e0605 */
[----:B------:R0:W4:Y:S04]  /*9010*/  @!P0 LDG.E.U16 R96, [R74.64] ;  /* 0x000000064a608981 */ /* 0x000128000c1e1500 */
[----:B-----5:R1:W-:Y:S01]  /*9020*/  STS.U16 [R0+0x8300], R95 ;  /* 0x0083005f00007388 */ /* 0x0203e20000000400 */
[----:B0-----:R-:W-:Y:S02]  /*9030*/  IADD3 R74, P1, R220, R6, RZ ;  /* 0x00000006dc4a7210 */ /* 0x001fe40007f3e0ff */
[----:B-1----:R-:W-:-:S03]  /*9040*/  PRMT R95, RZ, 0x7610, R95 ;  /* 0x00007610ff5f7816 */ /* 0x002fc6000000005f */
[----:B------:R-:W-:Y:S01]  /*9050*/  IMAD.X R75, R144, 0x1, R5, P1 ;  /* 0x00000001904b7824 */ /* 0x000fe200008e0605 */
[----:B------:R0:W-:Y:S04]  /*9060*/  STS.U16 [R0+0x8400], R94 ;  /* 0x0084005e00007388 */ /* 0x0001e80000000400 */
[----:B------:R1:W5:Y:S01]  /*9070*/  @!P0 LDG.E.U16 R95, [R74.64] ;  /* 0x000000064a5f8981 */ /* 0x000362000c1e1500 */
[----:B0-----:R-:W-:Y:S02]  /*9080*/  PRMT R94, RZ, 0x7610, R94 ;  /* 0x00007610ff5e7816 */ /* 0x001fe4000000005e */
[----:B-1----:R-:W-:-:S05]  /*9090*/  IADD3 R74, P1, R216, R6, RZ ;  /* 0x00000006d84a7210 */ /* 0x002fca0007f3e0ff */
        /* <DEDUP_REMOVED lines=9> */
[----:B-1----:R-:W-:-:S04]  /*9130*/  IADD3 R74, P1, R208, R6, RZ ;  /* 0x00000006d04a7210 */ /* 0x002fc80007f3e0ff */
[----:B------:R-:W-:Y:S01]  /*9140*/  IADD3.X R75, R138, R5, RZ, P1, !PT ;  /* 0x000000058a4b7210 */ /* 0x000fe20000ffe4ff */
[----:B------:R0:W-:Y:S04]  /*9150*/  STS.U16 [R0+0x8700], R87 ;  /* 0x0087005700007388 */ /* 0x0001e80000000400 */
[----:B------:R1:W5:Y:S01]  /*9160*/  @!P0 LDG.E.U16 R92, [R74.64] ;  /* 0x000000064a5c8981 */ /* 0x000362000c1e1500 */
[----:B0-----:R-:W-:Y:S02]  /*9170*/  PRMT R87, RZ, 0x7610, R87 ;  /* 0x00007610ff577816 */ /* 0x001fe40000000057 */
[----:B-1----:R-:W-:-:S05]  /*9180*/  IADD3 R74, P1, R204, R6, RZ ;  /* 0x00000006cc4a7210 */ /* 0x002fca0007f3e0ff */
[----:B------:R-:W-:-:S05]  /*9190*/  IMAD.X R75, R136, 0x1, R5, P1 ;  /* 0x00000001884b7824 */ /* 0x000fca00008e0605 */
[----:B------:R0:W5:Y:S02]  /*91a0*/  @!P0 LDG.E.U16 R87, [R74.64] ;  /* 0x000000064a578981 */ /* 0x000164000c1e1500 */
[----:B0-----:R-:W-:-:S05]  /*91b0*/  IADD3 R74, P1, R200, R6, RZ ;  /* 0x00000006c84a7210 */ /* 0x001fca0007f3e0ff */
[----:B------:R-:W-:Y:S01]  /*91c0*/  IMAD.X R75, R134, 0x1, R5, P1 ;  /* 0x00000001864b7824 */ /* 0x000fe200008e0605 */
[----:B--2---:R0:W-:Y:S02]  /*91d0*/  STS.U16 [R0], R86 ;  /* 0x0000005600007388 */ /* 0x0041e40000000400 */
[----:B0-----:R-:W-:-:S06]  /*91e0*/  PRMT R86, RZ, 0x7610, R86 ;  /* 0x00007610ff567816 */ /* 0x001fcc0000000056 */
[----:B------:R0:W2:Y:S04]  /*91f0*/  @!P0 LDG.E.U16 R86, [R74.64] ;  /* 0x000000064a568981 */ /* 0x0000a8000c1e1500 */
[----:B------:R1:W-:Y:S01]  /*9200*/  STS.U16 [R0+0x400], R85 ;  /* 0x0004005500007388 */ /* 0x0003e20000000400 */
[----:B0-----:R-:W-:Y:S02]  /*9210*/  IADD3 R74, P1, R196, R6, RZ ;  /* 0x00000006c44a7210 */ /* 0x001fe40007f3e0ff */
[----:B-1----:R-:W-:-:S03]  /*9220*/  PRMT R85, RZ, 0x7610, R85 ;  /* 0x00007610ff557816 */ /* 0x002fc60000000055 */
[----:B------:R-:W-:-:S05]  /*9230*/  IMAD.X R75, R132, 0x1, R5, P1 ;  /* 0x00000001844b7824 */ /* 0x000fca00008e0605 */
[----:B------:R0:W2:Y:S02]  /*9240*/  @!P0 LDG.E.U16 R85, [R74.64] ;  /* 0x000000064a558981 */ /* 0x0000a4000c1e1500 */
[----:B0-----:R-:W-:-:S05]  /*9250*/  IADD3 R74, P1, R192, R6, RZ ;  /* 0x00000006c04a7210 */ /* 0x001fca0007f3e0ff */
[----:B------:R-:W-:Y:S01]  /*9260*/  IMAD.X R75, R130, 0x1, R5, P1 ;  /* 0x00000001824b7824 */ /* 0x000fe200008e0605 */
[----:B------:R0:W-:Y:S02]  /*9270*/  STS.U16 [R0+0x800], R98 ;  /* 0x0008006200007388 */ /* 0x0001e40000000400 */
[----:B0-----:R-:W-:-:S06]  /*9280*/  PRMT R98, RZ, 0x7610, R98 ;  /* 0x00007610ff627816 */ /* 0x001fcc0000000062 */
[----:B------:R0:W2:Y:S04]  /*9290*/  @!P0 LDG.E.U16 R98, [R74.64] ;  /* 0x000000064a628981 */ /* 0x0000a8000c1e1500 */
[----:B------:R1:W-:Y:S01]  /*92a0*/  STS.U16 [R0+0xc00], R73 ;  /* 0x000c004900007388 */ /* 0x0003e20000000400 */
[----:B0-----:R-:W-:Y:S02]  /*92b0*/  IADD3 R74, P1, R188, R6, RZ ;  /* 0x00000006bc4a7210 */ /* 0x001fe40007f3e0ff */
[----:B-1----:R-:W-:-:S03]  /*92c0*/  PRMT R73, RZ, 0x7610, R73 ;  /* 0x00007610ff497816 */ /* 0x002fc60000000049 */
[----:B------:R-:W-:-:S05]  /*92d0*/  IMAD.X R75, R128, 0x1, R5, P1 ;  /* 0x00000001804b7824 */ /* 0x000fca00008e0605 */
[----:B------:R0:W2:Y:S04]  /*92e0*/  @!P0 LDG.E.U16 R73, [R74.64] ;  /* 0x000000064a498981 */ /* 0x0000a8000c1e1500 */
[----:B---3--:R1:W-:Y:S01]  /*92f0*/  STS.U16 [R0+0x1000], R97 ;  /* 0x0010006100007388 */ /* 0x0083e20000000400 */
[----:B0-----:R-:W-:Y:S02]  /*9300*/  IADD3 R74, P1, R184, R6, RZ ;  /* 0x00000006b84a7210 */ /* 0x001fe40007f3e0ff */
[----:B-1----:R-:W-:-:S03]  /*9310*/  PRMT R97, RZ, 0x7610, R97 ;  /* 0x00007610ff617816 */ /* 0x002fc60000000061 */
[----:B------:R-:W-:-:S05]  /*9320*/  IMAD.X R75, R126, 0x1, R5, P1 ;  /* 0x000000017e4b7824 */ /* 0x000fca00008e0605 */
[----:B------:R0:W3:Y:S04]  /*9330*/  @!P0 LDG.E.U16 R97, [R74.64] ;  /* 0x000000064a618981 */ /* 0x0000e8000c1e1500 */
[----:B----4-:R1:W-:Y:S01]  /*9340*/  STS.U16 [R0+0x1400], R84 ;  /* 0x0014005400007388 */ /* 0x0103e20000000400 */
[----:B0-----:R-:W-:Y:S02]  /*9350*/  IADD3 R74, P1, R180, R6, RZ ;  /* 0x00000006b44a7210 */ /* 0x001fe40007f3e0ff */
[----:B-1----:R-:W-:-:S03]  /*9360*/  PRMT R84, RZ, 0x7610, R84 ;  /* 0x00007610ff547816 */ /* 0x002fc60000000054 */
[----:B------:R-:W-:-:S05]  /*9370*/  IMAD.X R75, R124, 0x1, R5, P1 ;  /* 0x000000017c4b7824 */ /* 0x000fca00008e0605 */
[----:B------:R0:W4:Y:S04]  /*9380*/  @!P0 LDG.E.U16 R84, [R74.64] ;  /* 0x000000064a548981 */ /* 0x000128000c1e1500 */
[----:B------:R1:W-:Y:S01]  /*9390*/  STS.U16 [R0+0x1800], R96 ;  /* 0x0018006000007388 */ /* 0x0003e20000000400 */
[----:B0-----:R-:W-:Y:S02]  /*93a0*/  IADD3 R74, P1, R176, R6, RZ ;  /* 0x00000006b04a7210 */ /* 0x001fe40007f3e0ff */
[----:B-1----:R-:W-:-:S03]  /*93b0*/  PRMT R96, RZ, 0x7610, R96 ;  /* 0x00007610ff607816 */ /* 0x002fc60000000060 */
[----:B------:R-:W-:-:S05]  /*93c0*/  IMAD.X R75, R122, 0x1, R5, P1 ;  /* 0x000000017a4b7824 */ /* 0x000fca00008e0605 */
[----:B------:R0:W2:Y:S04]  /*93d0*/  @!P0 LDG.E.U16 R96, [R74.64] ;  /* 0x000000064a608981 */ /* 0x0000a8000c1e1500 */
[----:B------:R-:W-:Y:S04]  /*93e0*/  STL [R1+0x10c], R90 ;  /* 0x00010c5a01007387 */ /* 0x000fe80000100800 */
[----:B------:R1:W-:Y:S04]  /*93f0*/  STL [R1+0x108], R91 ;  /* 0x0001085b01007387 */ /* 0x0003e80000100800 */
[----:B------:R-:W2:Y:S01]  /*9400*/  LDL R4, [R1+0xec] ;  /* 0x0000ec0001047983 */ /* 0x000ea20000100800 */
[----:B0-----:R-:W-:-:S03]  /*9410*/  IADD3 R74, P1, R172, R6, RZ ;  /* 0x00000006ac4a7210 */ /* 0x001fc60007f3e0ff */
[----:B-1----:R-:W2:Y:S04]  /*9420*/  LDL.LU R91, [R1+0xbc] ;  /* 0x0000bc00015b7983 */ /* 0x002ea80000300800 */
[----:B------:R0:W-:Y:S01]  /*9430*/  STL [R1+0x110], R248 ;  /* 0x000110f801007387 */ /* 0x0001e20000100800 */
[----:B------:R-:W-:-:S03]  /*9440*/  IMAD.X R75, R120, 0x1, R5, P1 ;  /* 0x00000001784b7824 */ /* 0x000fc600008e0605 */
[----:B-----5:R1:W-:Y:S04]  /*9450*/  STS.U16 [R0+0x1c00], R95 ;  /* 0x001c005f00007388 */ /* 0x0203e80000000400 */
[----:B0-----:R-:W5:Y:S04]  /*9460*/  LDL.LU R248, [R1+0xb4] ;  /* 0x0000b40001f87983 */ /* 0x001f680000300800 */
[----:B------:R-:W-:Y:S04]  /*9470*/  STL [R1+0x114], R244 ;  /* 0x000114f401007387 */ /* 0x000fe80000100800 */
[----:B------:R0:W-:Y:S01]  /*9480*/  STL [R1+0x118], R156 ;  /* 0x0001189c01007387 */ /* 0x0001e20000100800 */
[----:B-1----:R-:W-:-:S06]  /*9490*/  PRMT R95, RZ, 0x7610, R95 ;  /* 0x00007610ff5f7816 */ /* 0x002fcc000000005f */
[----:B------:R1:W2:Y:S04]  /*94a0*/  @!P0 LDG.E.U16 R95, [R74.64] ;  /* 0x000000064a5f8981 */ /* 0x0002a8000c1e1500 */
[----:B0-----:R-:W2:Y:S04]  /*94b0*/  LDL.LU R156, [R1+0xac] ;  /* 0x0000ac00019c7983 */ /* 0x001ea80000300800 */
[----:B------:R0:W-:Y:S04]  /*94c0*/  STL [R1+0x1cc], R249 ;  /* 0x0001ccf901007387 */ /* 0x0001e80000100800 */
[----:B0-----:R-:W2:Y:S04]  /*94d0*/  LDL.LU R249, [R1+0xcc] ;  /* 0x0000cc0001f97983 */ /* 0x001ea80000300800 */
[----:B------:R-:W-:Y:S04]  /*94e0*/  STL [R1+0x1d0], R89 ;  /* 0x0001d05901007387 */ /* 0x000fe80000100800 */
[----:B------:R-:W-:Y:S04]  /*94f0*/  STL [R1+0x11c], R240 ;  /* 0x00011cf001007387 */ /* 0x000fe80000100800 */
[----:B------:R0:W-:Y:S01]  /*9500*/  STL [R1+0x120], R154 ;  /* 0x0001209a01007387 */ /* 0x0001e20000100800 */
[----:B-1----:R-:W-:-:S03]  /*9510*/  IADD3 R74, P1, R168, R6, RZ ;  /* 0x00000006a84a7210 */ /* 0x002fc60007f3e0ff */
[----:B0-----:R-:W3:Y:S04]  /*9520*/  LDL.LU R154, [R1+0xa4] ;  /* 0x0000a400019a7983 */ /* 0x001ee80000300800 */
[----:B------:R-:W-:Y:S04]  /*9530*/  STL [R1+0x124], R236 ;  /* 0x000124ec01007387 */ /* 0x000fe80000100800 */
[----:B------:R0:W-:Y:S01]  /*9540*/  STL [R1+0x128], R152 ;  /* 0x0001289801007387 */ /* 0x0001e20000100800 */
[----:B------:R-:W-:-:S03]  /*9550*/  IMAD.X R75, R118, 0x1, R5, P1 ;  /* 0x00000001764b7824 */ /* 0x000fc600008e0605 */
[----:B------:R1:W-:Y:S04]  /*9560*/  STS.U16 [R0+0x2000], R94 ;  /* 0x0020005e00007388 */ /* 0x0003e80000000400 */
[----:B0-----:R-:W3:Y:S04]  /*9570*/  LDL.LU R152, [R1+0x9c] ;  /* 0x00009c0001987983 */ /* 0x001ee80000300800 */
[----:B------:R-:W-:Y:S04]  /*9580*/  STL [R1+0x12c], R232 ;  /* 0x00012ce801007387 */ /* 0x000fe80000100800 */
[----:B------:R0:W-:Y:S01]  /*9590*/  STL [R1+0x130], R150 ;  /* 0x0001309601007387 */ /* 0x0001e20000100800 */
[----:B-1----:R-:W-:-:S06]  /*95a0*/  PRMT R94, RZ, 0x7610, R94 ;  /* 0x00007610ff5e7816 */ /* 0x002fcc000000005e */
[----:B------:R1:W3:Y:S04]  /*95b0*/  @!P0 LDG.E.U16 R94, [R74.64] ;  /* 0x000000064a5e8981 */ /* 0x0002e8000c1e1500 */
[----:B0-----:R-:W3:Y:S04]  /*95c0*/  LDL.LU R150, [R1+0x94] ;  /* 0x0000940001967983 */ /* 0x001ee80000300800 */
[----:B------:R-:W-:Y:S04]  /*95d0*/  STL [R1+0x134], R228 ;  /* 0x000134e401007387 */ /* 0x000fe80000100800 */
[----:B------:R0:W-:Y:S01]  /*95e0*/  STL [R1+0x138], R148 ;  /* 0x0001389401007387 */ /* 0x0001e20000100800 */
[----:B-1----:R-:W-:-:S03]  /*95f0*/  IADD3 R74, P1, R164, R6, RZ ;  /* 0x00000006a44a7210 */ /* 0x002fc60007f3e0ff */
[----:B0-----:R-:W3:Y:S04]  /*9600*/  LDL.LU R148, [R1+0x8c] ;  /* 0x00008c0001947983 */ /* 0x001ee80000300800 */
[----:B------:R-:W-:Y:S04]  /*9610*/  STL [R1+0x13c], R224 ;  /* 0x00013ce001007387 */ /* 0x000fe80000100800 */
[----:B------:R0:W-:Y:S01]  /*9620*/  STL [R1+0x140], R146 ;  /* 0x0001409201007387 */ /* 0x0001e20000100800 */
[----:B------:R-:W-:-:S03]  /*9630*/  IMAD.X R75, R116, 0x1, R5, P1 ;  /* 0x00000001744b7824 */ /* 0x000fc600008e0605 */
[----:B0-----:R-:W3:Y:S04]  /*9640*/  LDL.LU R146, [R1+0x84] ;  /* 0x0000840001927983 */ /* 0x001ee80000300800 */
[----:B------:R-:W-:Y:S04]  /*9650*/  STL [R1+0x144], R220 ;  /* 0x000144dc01007387 */ /* 0x000fe80000100800 */
[----:B------:R0:W-:Y:S04]  /*9660*/  STL [R1+0x148], R144 ;  /* 0x0001489001007387 */ /* 0x0001e80000100800 */
[----:B------:R1:W-:Y:S04]  /*9670*/  STS.U16 [R0+0x2400], R93 ;  /* 0x0024005d00007388 */ /* 0x0003e80000000400 */
[----:B0-----:R-:W3:Y:S04]  /*9680*/  LDL.LU R144, [R1+0x7c] ;  /* 0x00007c0001907983 */ /* 0x001ee80000300800 */
[----:B------:R-:W-:Y:S01]  /*9690*/  STL [R1+0x14c], R216 ;  /* 0x00014cd801007387 */ /* 0x000fe20000100800 */
[----:B-1----:R-:W-:-:S03]  /*96a0*/  PRMT R93, RZ, 0x7610, R93 ;  /* 0x00007610ff5d7816 */ /* 0x002fc6000000005d */
[----:B------:R0:W-:Y:S04]  /*96b0*/  STL [R1+0x150], R142 ;  /* 0x0001508e01007387 */ /* 0x0001e80000100800 */
        /* <DEDUP_REMOVED lines=19> */
[----:B0-----:R-:W4:Y:S04]  /*97f0*/  LDL.LU R134, [R1+0x54] ;  /* 0x0000540001867983 */ /* 0x001f280000300800 */
[----:B------:R-:W-:Y:S04]  /*9800*/  STL [R1+0x174], R196 ;  /* 0x000174c401007387 */ /* 0x000fe80000100800 */
[----:B------:R0:W-:Y:S04]  /*9810*/  STL [R1+0x178], R132 ;  /* 0x0001788401007387 */ /* 0x0001e80000100800 */
[----:B0-----:R-:W5:Y:S04]  /*9820*/  LDL.LU R132, [R1+0x4c] ;  /* 0x00004c0001847983 */ /* 0x001f680000300800 */
[----:B------:R-:W-:Y:S04]  /*9830*/  STL [R1+0x17c], R192 ;  /* 0x00017cc001007387 */ /* 0x000fe80000100800 */
[----:B------:R0:W-:Y:S01]  /*9840*/  STL [R1+0x180], R130 ;  /* 0x0001808201007387 */ /* 0x0001e20000100800 */
[----:B------:R-:W-:-:S03]  /*9850*/  IMAD.X R75, R110, 0x1, R5, P1 ;  /* 0x000000016e4b7824 */ /* 0x000fc600008e0605 */
[----:B------:R1:W-:Y:S04]  /*9860*/  STS.U16 [R0+0x2c00], R87 ;  /* 0x002c005700007388 */ /* 0x0003e80000000400 */
[----:B0-----:R-:W5:Y:S04]  /*9870*/  LDL.LU R130, [R1+0x44] ;  /* 0x0000440001827983 */ /* 0x001f680000300800 */
[----:B------:R0:W-:Y:S01]  /*9880*/  STL [R1+0x184], R188 ;  /* 0x000184bc01007387 */ /* 0x0001e20000100800 */
[----:B-1----:R-:W-:-:S06]  /*9890*/  PRMT R87, RZ, 0x7610, R87 ;  /* 0x00007610ff577816 */ /* 0x002fcc0000000057 */
[----:B------:R1:W5:Y:S04]  /*98a0*/  @!P0 LDG.E.U16 R87, [R74.64] ;  /* 0x000000064a578981 */ /* 0x000368000c1e1500 */
[----:B0-----:R-:W5:Y:S04]  /*98b0*/  LDL.LU R188, [R1+0x3c] ;  /* 0x00003c0001bc7983 */ /* 0x001f680000300800 */
[----:B------:R-:W-:Y:S04]  /*98c0*/  STL [R1+0x188], R128 ;  /* 0x0001888001007387 */ /* 0x000fe80000100800 */
[----:B------:R-:W-:Y:S04]  /*98d0*/  STL [R1+0x18c], R184 ;  /* 0x00018cb801007387 */ /* 0x000fe80000100800 */
[----:B------:R0:W-:Y:S01]  /*98e0*/  STL [R1+0x190], R126 ;  /* 0x0001907e01007387 */ /* 0x0001e20000100800 */
[----:B-1----:R-:W-:-:S03]  /*98f0*/  IADD3 R74, P1, R105, R6, RZ ;  /* 0x00000006694a7210 */ /* 0x002fc60007f3e0ff */
[----:B0-----:R-:W5:Y:S04]  /*9900*/  LDL.LU R126, [R1+0x34] ;  /* 0x00003400017e7983 */ /* 0x001f680000300800 */
[----:B------:R-:W-:Y:S04]  /*9910*/  STL [R1+0x194], R180 ;  /* 0x000194b401007387 */ /* 0x000fe80000100800 */
[----:B------:R0:W-:Y:S01]  /*9920*/  STL [R1+0x198], R124 ;  /* 0x0001987c01007387 */ /* 0x0001e20000100800 */
[----:B------:R-:W-:-:S03]  /*9930*/  IMAD.X R75, R104, 0x1, R5, P1 ;  /* 0x00000001684b7824 */ /* 0x000fc600008e0605 */
[----:B0-----:R-:W5:Y:S04]  /*9940*/  LDL.LU R124, [R1+0x2c] ;  /* 0x00002c00017c7983 */ /* 0x001f680000300800 */
[----:B------:R0:W-:Y:S04]  /*9950*/  STL [R1+0x19c], R176 ;  /* 0x00019cb001007387 */ /* 0x0001e80000100800 */
[----:B--2---:R1:W-:Y:S04]  /*9960*/  STS.U16 [R0+0x3000], R86 ;  /* 0x0030005600007388 */ /* 0x0043e80000000400 */
[----:B0-----:R-:W2:Y:S04]  /*9970*/  LDL.LU R176, [R1+0x24] ;  /* 0x0000240001b07983 */ /* 0x001ea80000300800 */
[----:B------:R0:W-:Y:S01]  /*9980*/  STL [R1+0x1a0], R122 ;  /* 0x0001a07a01007387 */ /* 0x0001e20000100800 */
[----:B-1----:R-:W-:-:S03]  /*9990*/  PRMT R86, RZ, 0x7610, R86 ;  /* 0x00007610ff567816 */ /* 0x002fc60000000056 */
[----:B------:R-:W-:Y:S04]  /*99a0*/  STS.U16 [R0+0x3400], R85 ;  /* 0x0034005500007388 */ /* 0x000fe80000000400 */
[----:B------:R1:W2:Y:S04]  /*99b0*/  @!P0 LDG.E.U16 R86, [R74.64] ;  /* 0x000000064a568981 */ /* 0x0002a8000c1e1500 */
[----:B0-----:R-:W2:Y:S04]  /*99c0*/  LDL.LU R122, [R1+0x1c] ;  /* 0x00001c00017a7983 */ /* 0x001ea80000300800 */
[----:B------:R-:W-:Y:S04]  /*99d0*/  STL [R1+0x1a4], R172 ;  /* 0x0001a4ac01007387 */ /* 0x000fe80000100800 */
[----:B------:R-:W-:Y:S04]  /*99e0*/  STL [R1+0x1a8], R120 ;  /* 0x0001a87801007387 */ /* 0x000fe80000100800 */
[----:B------:R0:W-:Y:S01]  /*99f0*/  STL [R1+0x1ac], R168 ;  /* 0x0001aca801007387 */ /* 0x0001e20000100800 */
[----:B-1----:R-:W-:-:S03]  /*9a00*/  IADD3 R74, P1, R46, R6, RZ ;  /* 0x000000062e4a7210 */ /* 0x002fc60007f3e0ff */
[----:B0-----:R-:W2:Y:S04]  /*9a10*/  LDL.LU R168, [R1+0x14] ;  /* 0x0000140001a87983 */ /* 0x001ea80000300800 */
[----:B------:R-:W-:Y:S04]  /*9a20*/  STL [R1+0x1b0], R118 ;  /* 0x0001b07601007387 */ /* 0x000fe80000100800 */
[----:B------:R-:W-:Y:S04]  /*9a30*/  STL [R1+0x1b4], R164 ;  /* 0x0001b4a401007387 */ /* 0x000fe80000100800 */
[----:B------:R0:W-:Y:S01]  /*9a40*/  STL [R1+0x1b8], R116 ;  /* 0x0001b87401007387 */ /* 0x0001e20000100800 */
[----:B------:R-:W-:-:S02]  /*9a50*/  PRMT R85, RZ, 0x7610, R85 ;  /* 0x00007610ff557816 */ /* 0x000fc40000000055 */
[----:B------:R-:W-:-:S05]  /*9a60*/  IADD3.X R75, R47, R5, RZ, P1, !PT ;  /* 0x000000052f4b7210 */ /* 0x000fca0000ffe4ff */
[----:B------:R1:W2:Y:S04]  /*9a70*/  @!P0 LDG.E.U16 R85, [R74.64] ;  /* 0x000000064a558981 */ /* 0x0002a8000c1e1500 */
[----:B0-----:R-:W2:Y:S04]  /*9a80*/  LDL.LU R116, [R1+0xc] ;  /* 0x00000c0001747983 */ /* 0x001ea80000300800 */
[----:B------:R-:W-:Y:S04]  /*9a90*/  STL [R1+0x1bc], R160 ;  /* 0x0001bca001007387 */ /* 0x000fe80000100800 */
[----:B------:R0:W-:Y:S04]  /*9aa0*/  STL [R1+0x1c0], R114 ;  /* 0x0001c07201007387 */ /* 0x0001e80000100800 */
[----:B0-----:R-:W2:Y:S04]  /*9ab0*/  LDL.LU R114, [R1+0x4] ;  /* 0x0000040001727983 */ /* 0x001ea80000300800 */
[----:B------:R-:W-:Y:S04]  /*9ac0*/  STL [R1+0x1c4], R158 ;  /* 0x0001c49e01007387 */ /* 0x000fe80000100800 */
[----:B------:R0:W-:Y:S01]  /*9ad0*/  STL [R1+0x1c8], R110 ;  /* 0x0001c86e01007387 */ /* 0x0001e20000100800 */
[----:B-1----:R-:W-:-:S03]  /*9ae0*/  IADD3 R74, P1, R42, R6, RZ ;  /* 0x000000062a4a7210 */ /* 0x002fc60007f3e0ff */
[----:B0-----:R-:W2:Y:S04]  /*9af0*/  LDL.LU R110, [R1+0xc4] ;  /* 0x0000c400016e7983 */ /* 0x001ea80000300800 */
[----:B------:R0:W-:Y:S04]  /*9b00*/  STL [R1+0x1d4], R105 ;  /* 0x0001d46901007387 */ /* 0x0001e80000100800 */
[----:B0-----:R-:W2:Y:S04]  /*9b10*/  LDL.LU R105, [R1+0xdc] ;  /* 0x0000dc0001697983 */ /* 0x001ea80000300800 */
[----:B------:R0:W-:Y:S04]  /*9b20*/  STL [R1+0x1d8], R104 ;  /* 0x0001d86801007387 */ /* 0x0001e80000100800 */
[----:B0-----:R-:W2:Y:S04]  /*9b30*/  LDL.LU R104, [R1+0xd4] ;  /* 0x0000d40001687983 */ /* 0x001ea80000300800 */
[----:B------:R-:W-:Y:S04]  /*9b40*/  STL [R1+0x1dc], R46 ;  /* 0x0001dc2e01007387 */ /* 0x000fe80000100800 */
[----:B------:R-:W-:Y:S04]  /*9b50*/  STL [R1+0x1e0], R47 ;  /* 0x0001e02f01007387 */ /* 0x000fe80000100800 */
[----:B------:R0:W-:Y:S04]  /*9b60*/  STL [R1+0x1e4], R42 ;  /* 0x0001e42a01007387 */ /* 0x0001e80000100800 */
[----:B0-----:R-:W2:Y:S01]  /*9b70*/  LDL.LU R42, [R1+0xe4] ;  /* 0x0000e400012a7983 */ /* 0x001ea20000300800 */
[----:B------:R-:W-:-:S03]  /*9b80*/  IMAD.X R75, R43, 0x1, R5, P1 ;  /* 0x000000012b4b7824 */ /* 0x000fc600008e0605 */
[----:B------:R0:W-:Y:S02]  /*9b90*/  STS.U16 [R0+0x3800], R98 ;  /* 0x0038006200007388 */ /* 0x0001e40000000400 */
[----:B0-----:R-:W-:Y:S02]  /*9ba0*/  PRMT R98, RZ, 0x7610, R98 ;  /* 0x00007610ff627816 */ /* 0x001fe40000000062 */
        /* <DEDUP_REMOVED lines=14> */
[----:B------:R-:W-:Y:S01]  /*9c90*/  IMAD.X R75, R26, 0x1, R5, P1 ;  /* 0x000000011a4b7824 */ /* 0x000fe200008e0605 */
[----:B------:R0:W-:Y:S04]  /*9ca0*/  STS.U16 [R0+0x4800], R96 ;  /* 0x0048006000007388 */ /* 0x0001e80000000400 */
[----:B------:R1:W3:Y:S01]  /*9cb0*/  @!P0 LDG.E.U16 R84, [R74.64] ;  /* 0x000000064a548981 */ /* 0x0002e2000c1e1500 */
[----:B0-----:R-:W-:Y:S02]  /*9cc0*/  PRMT R96, RZ, 0x7610, R96 ;  /* 0x00007610ff607816 */ /* 0x001fe40000000060 */
[----:B-1----:R-:W-:-:S05]  /*9cd0*/  IADD3 R74, P1, R19, R6, RZ ;  /* 0x00000006134a7210 */ /* 0x002fca0007f3e0ff */
[----:B------:R-:W-:-:S05]  /*9ce0*/  IMAD.X R75, R20, 0x1, R5, P1 ;  /* 0x00000001144b7824 */ /* 0x000fca00008e0605 */
[----:B------:R0:W3:Y:S04]  /*9cf0*/  @!P0 LDG.E.U16 R96, [R74.64] ;  /* 0x000000064a608981 */ /* 0x0000e8000c1e1500 */
[----:B------:R1:W-:Y:S01]  /*9d00*/  STS.U16 [R0+0x4c00], R95 ;  /* 0x004c005f00007388 */ /* 0x0003e20000000400 */
[----:B0-----:R-:W-:Y:S02]  /*9d10*/  IADD3 R74, P1, R13, R6, RZ ;  /* 0x000000060d4a7210 */ /* 0x001fe40007f3e0ff */
[----:B-1----:R-:W-:-:S03]  /*9d20*/  PRMT R95, RZ, 0x7610, R95 ;  /* 0x00007610ff5f7816 */ /* 0x002fc6000000005f */
[----:B------:R-:W-:Y:S01]  /*9d30*/  IMAD.X R75, R14, 0x1, R5, P1 ;  /* 0x000000010e4b7824 */ /* 0x000fe200008e0605 */
[----:B------:R0:W-:Y:S04]  /*9d40*/  STS.U16 [R0+0x5000], R94 ;  /* 0x0050005e00007388 */ /* 0x0001e80000000400 */
[----:B------:R1:W4:Y:S01]  /*9d50*/  @!P0 LDG.E.U16 R95, [R74.64] ;  /* 0x000000064a5f8981 */ /* 0x000322000c1e1500 */
[----:B0-----:R-:W-:Y:S02]  /*9d60*/  PRMT R94, RZ, 0x7610, R94 ;  /* 0x00007610ff5e7816 */ /* 0x001fe4000000005e */
[----:B-1----:R-:W-:-:S05]  /*9d70*/  IADD3 R74, P1, R4, R6, RZ ;  /* 0x00000006044a7210 */ /* 0x002fca0007f3e0ff */
[----:B------:R-:W-:Y:S01]  /*9d80*/  IMAD.X R75, R247, 0x1, R5, P1 ;  /* 0x00000001f74b7824 */ /* 0x000fe200008e0605 */
[----:B------:R0:W-:Y:S04]  /*9d90*/  STS.U16 [R0+0x5400], R93 ;  /* 0x0054005d00007388 */ /* 0x0001e80000000400 */
[----:B------:R1:W4:Y:S01]  /*9da0*/  @!P0 LDG.E.U16 R94, [R74.64] ;  /* 0x000000064a5e8981 */ /* 0x000322000c1e1500 */
[----:B0-----:R-:W-:-:S03]  /*9db0*/  PRMT R93, RZ, 0x7610, R93 ;  /* 0x00007610ff5d7816 */ /* 0x001fc6000000005d */
[----:B------:R0:W-:Y:S02]  /*9dc0*/  STS.U16 [R0+0x5800], R92 ;  /* 0x0058005c00007388 */ /* 0x0001e40000000400 */
[----:B0-----:R-:W-:Y:S02]  /*9dd0*/  PRMT R92, RZ, 0x7610, R92 ;  /* 0x00007610ff5c7816 */ /* 0x001fe4000000005c */
[----:B-----5:R0:W-:Y:S02]  /*9de0*/  STS.U16 [R0+0x5c00], R87 ;  /* 0x005c005700007388 */ /* 0x0201e40000000400 */
[----:B0-----:R-:W-:Y:S02]  /*9df0*/  PRMT R87, RZ, 0x7610, R87 ;  /* 0x00007610ff577816 */ /* 0x001fe40000000057 */
[----:B--2---:R0:W-:Y:S02]  /*9e00*/  STS.U16 [R0+0x6000], R86 ;  /* 0x0060005600007388 */ /* 0x0041e40000000400 */
[----:B0-----:R-:W-:-:S02]  /*9e10*/  PRMT R86, RZ, 0x7610, R86 ;  /* 0x00007610ff567816 */ /* 0x001fc40000000056 */
[----:B------:R0:W-:Y:S02]  /*9e20*/  STS.U16 [R0+0x6400], R85 ;  /* 0x0064005500007388 */ /* 0x0001e40000000400 */
[----:B0-----:R-:W-:Y:S02]  /*9e30*/  PRMT R85, RZ, 0x7610, R85 ;  /* 0x00007610ff557816 */ /* 0x001fe40000000055 */
[----:B-1----:R-:W-:-:S05]  /*9e40*/  IADD3 R74, P1, R42, R6, RZ ;  /* 0x000000062a4a7210 */ /* 0x002fca0007f3e0ff */
[----:B------:R-:W-:-:S05]  /*9e50*/  IMAD.X R75, R243, 0x1, R5, P1 ;  /* 0x00000001f34b7824 */ /* 0x000fca00008e0605 */
[----:B------:R0:W2:Y:S02]  /*9e60*/  @!P0 LDG.E.U16 R93, [R74.64] ;  /* 0x000000064a5d8981 */ /* 0x0000a4000c1e1500 */
[----:B0-----:R-:W-:-:S05]  /*9e70*/  IADD3 R74, P1, R105, R6, RZ ;  /* 0x00000006694a7210 */ /* 0x001fca0007f3e0ff */
[----:B------:R-:W-:-:S05]  /*9e80*/  IMAD.X R75, R239, 0x1, R5, P1 ;  /* 0x00000001ef4b7824 */ /* 0x000fca00008e0605 */
[----:B------:R0:W5:Y:S02]  /*9e90*/  @!P0 LDG.E.U16 R92, [R74.64] ;  /* 0x000000064a5c8981 */ /* 0x000164000c1e1500 */
[----:B0-----:R-:W-:-:S05]  /*9ea0*/  IADD3 R74, P1, R104, R6, RZ ;  /* 0x00000006684a7210 */ /* 0x001fca0007f3e0ff */
[----:B------:R-:W-:-:S05]  /*9eb0*/  IMAD.X R75, R235, 0x1, R5, P1 ;  /* 0x00000001eb4b7824 */ /* 0x000fca00008e0605 */
[----:B------:R0:W5:Y:S02]  /*9ec0*/  @!P0 LDG.E.U16 R87, [R74.64] ;  /* 0x000000064a578981 */ /* 0x000164000c1e1500 */
[----:B0-----:R-:W-:-:S05]  /*9ed0*/  IADD3 R74, P1, R249, R6, RZ ;  /* 0x00000006f94a7210 */ /* 0x001fca0007f3e0ff */
[----:B------:R-:W-:-:S05]  /*9ee0*/  IMAD.X R75, R231, 0x1, R5, P1 ;  /* 0x00000001e74b7824 */ /* 0x000fca00008e0605 */
[----:B------:R0:W5:Y:S02]  /*9ef0*/  @!P0 LDG.E.U16 R86, [R74.64] ;  /* 0x000000064a568981 */ /* 0x000164000c1e1500 */
[----:B0-----:R-:W-:-:S05]  /*9f00*/  IADD3 R74, P1, R110, R6, RZ ;  /* 0x000000066e4a7210 */ /* 0x001fca0007f3e0ff */
[----:B------:R-:W-:Y:S01]  /*9f10*/  IMAD.X R75, R227, 0x1, R5, P1 ;  /* 0x00000001e34b7824 */ /* 0x000fe200008e0605 */
[----:B------:R0:W-:Y:S04]  /*9f20*/  STS.U16 [R0+0x6800], R98 ;  /* 0x0068006200007388 */ /* 0x0001e80000000400 */
[----:B------:R1:W5:Y:S01]  /*9f30*/  @!P0 LDG.E.U16 R85, [R74.64] ;  /* 0x000000064a558981 */ /* 0x000362000c1e1500 */
        /* <DEDUP_REMOVED lines=11> */
[----:B-1----:R-:W-:-:S04]  /*9ff0*/  IADD3 R74, P1, R156, R6, RZ ;  /* 0x000000069c4a7210 */ /* 0x002fc80007f3e0ff */
[----:B------:R-:W-:Y:S01]  /*a000*/  IADD3.X R75, R215, R5, RZ, P1, !PT ;  /* 0x00000005d74b7210 */ /* 0x000fe20000ffe4ff */
[----:B------:R0:W-:Y:S04]  /*a010*/  STS.U16 [R0+0x7400], R84 ;  /* 0x0074005400007388 */ /* 0x0001e80000000400 */
[----:B------:R1:W4:Y:S01]  /*a020*/  @!P0 LDG.E.U16 R97, [R74.64] ;  /* 0x000000064a618981 */ /* 0x000322000c1e1500 */
[----:B0-----:R-:W-:Y:S02]  /*a030*/  PRMT R84, RZ, 0x7610, R84 ;  /* 0x00007610ff547816 */ /* 0x001fe40000000054 */
[----:B-1----:R-:W-:-:S05]  /*a040*/  IADD3 R74, P1, R154, R6, RZ ;  /* 0x000000069a4a7210 */ /* 0x002fca0007f3e0ff */
[----:B------:R-:W-:Y:S01]  /*a050*/  IMAD.X R75, R211, 0x1, R5, P1 ;  /* 0x00000001d34b7824 */ /* 0x000fe200008e0605 */
[----:B------:R0:W-:Y:S04]  /*a060*/  STS.U16 [R0+0x7800], R96 ;  /* 0x0078006000007388 */ /* 0x0001e80000000400 */
[----:B------:R1:W4:Y:S01]  /*a070*/  @!P0 LDG.E.U16 R84, [R74.64] ;  /* 0x000000064a548981 */ /* 0x000322000c1e1500 */
[----:B0-----:R-:W-:Y:S02]  /*a080*/  PRMT R96, RZ, 0x7610, R96 ;  /* 0x00007610ff607816 */ /* 0x001fe40000000060 */
[----:B-1----:R-:W-:-:S05]  /*a090*/  IADD3 R74, P1, R152, R6, RZ ;  /* 0x00000006984a7210 */ /* 0x002fca0007f3e0ff */
[----:B------:R-:W-:-:S05]  /*a0a0*/  IMAD.X R75, R207, 0x1, R5, P1 ;  /* 0x00000001cf4b7824 */ /* 0x000fca00008e0605 */
[----:B------:R0:W4:Y:S04]  /*a0b0*/  @!P0 LDG.E.U16 R96, [R74.64] ;  /* 0x000000064a608981 */ /* 0x000128000c1e1500 */
[----:B------:R1:W-:Y:S01]  /*a0c0*/  STS.U16 [R0+0x7c00], R95 ;  /* 0x007c005f00007388 */ /* 0x0003e20000000400 */
[----:B0-----:R-:W-:Y:S02]  /*a0d0*/  IADD3 R74, P1, R150, R6, RZ ;  /* 0x00000006964a7210 */ /* 0x001fe40007f3e0ff */
[----:B-1----:R-:W-:-:S03]  /*a0e0*/  PRMT R95, RZ, 0x7610, R95 ;  /* 0x00007610ff5f7816 */ /* 0x002fc6000000005f */
[----:B------:R-:W-:Y:S01]  /*a0f0*/  IMAD.X R75, R203, 0x1, R5, P1 ;  /* 0x00000001cb4b7824 */ /* 0x000fe200008e0605 */
[----:B------:R-:W-:-:S04]  /*a100*/  LOP3.LUT R4, R0, 0x20, RZ, 0x3c, !PT ;  /* 0x0000002000047812 */ /* 0x000fc800078e3cff */
[----:B------:R0:W4:Y:S04]  /*a110*/  @!P0 LDG.E.U16 R95, [R74.64] ;  /* 0x000000064a5f8981 */ /* 0x000128000c1e1500 */
[----:B------:R1:W-:Y:S01]  /*a120*/  STS.U16 [R4+0x100], R94 ;  /* 0x0001005e04007388 */ /* 0x0003e20000000400 */
[----:B0-----:R-:W-:Y:S02]  /*a130*/  IADD3 R74, P1, R148, R6, RZ ;  /* 0x00000006944a7210 */ /* 0x001fe40007f3e0ff */
[----:B-1----:R-:W-:-:S03]  /*a140*/  PRMT R94, RZ, 0x7610, R94 ;  /* 0x00007610ff5e7816 */ /* 0x002fc6000000005e */
[----:B------:R-:W-:-:S05]  /*a150*/  IMAD.X R75, R199, 0x1, R5, P1 ;  /* 0x00000001c74b7824 */ /* 0x000fca00008e0605 */
[----:B------:R0:W4:Y:S02]  /*a160*/  @!P0 LDG.E.U16 R94, [R74.64] ;  /* 0x000000064a5e8981 */ /* 0x000124000c1e1500 */
[----:B0-----:R-:W-:-:S05]  /*a170*/  IADD3 R74, P1, R146, R6, RZ ;  /* 0x00000006924a7210 */ /* 0x001fca0007f3e0ff */
[----:B------:R-:W-:Y:S01]  /*a180*/  IMAD.X R75, R195, 0x1, R5, P1 ;  /* 0x00000001c34b7824 */ /* 0x000fe200008e0605 */
[----:B--2---:R0:W-:Y:S02]  /*a190*/  STS.U16 [R4+0x500], R93 ;  /* 0x0005005d04007388 */ /* 0x0041e40000000400 */
[----:B0-----:R-:W-:-:S06]  /*a1a0*/  PRMT R93, RZ, 0x7610, R93 ;  /* 0x00007610ff5d7816 */ /* 0x001fcc000000005d */
[----:B------:R0:W2:Y:S04]  /*a1b0*/  @!P0 LDG.E.U16 R93, [R74.64] ;  /* 0x000000064a5d8981 */ /* 0x0000a8000c1e1500 */
[----:B-----5:R1:W-:Y:S01]  /*a1c0*/  STS.U16 [R4+0x900], R92 ;  /* 0x0009005c04007388 */ /* 0x0203e20000000400 */
[----:B0-----:R-:W-:Y:S02]  /*a1d0*/  IADD3 R74, P1, R144, R6, RZ ;  /* 0x00000006904a7210 */ /* 0x001fe40007f3e0ff */
[----:B-1----:R-:W-:-:S03]  /*a1e0*/  PRMT R92, RZ, 0x7610, R92 ;  /* 0x00007610ff5c7816 */ /* 0x002fc6000000005c */
[----:B------:R-:W-:-:S05]  /*a1f0*/  IMAD.X R75, R191, 0x1, R5, P1 ;  /* 0x00000001bf4b7824 */ /* 0x000fca00008e0605 */
[----:B------:R0:W5:Y:S04]  /*a200*/  @!P0 LDG.E.U16 R92, [R74.64] ;  /* 0x000000064a5c8981 */ /* 0x000168000c1e1500 */
[----:B------:R1:W-:Y:S01]  /*a210*/  STS.U16 [R4+0xd00], R87 ;  /* 0x000d005704007388 */ /* 0x0003e20000000400 */
        /* <DEDUP_REMOVED lines=41> */
[----:B-1----:R-:W-:Y:S02]  /*a4b0*/  PRMT R95, RZ, 0x7610, R95 ;  /* 0x00007610ff5f7816 */ /* 0x002fe4000000005f */
[----:B------:R-:W-:-:S05]  /*a4c0*/  IADD3.X R75, R109, R5, RZ, P1, !PT ;  /* 0x000000056d4b7210 */ /* 0x000fca0000ffe4ff */
        /* <DEDUP_REMOVED lines=73> */
[----:B-1----:R-:W-:Y:S02]  /*a960*/  PRMT R92, RZ, 0x7610, R92 ;  /* 0x00007610ff5c7816 */ /* 0x002fe4000000005c */
[----:B------:R-:W-:-:S05]  /*a970*/  IADD3.X R75, R145, R5, RZ, P1, !PT ;  /* 0x00000005914b7210 */ /* 0x000fca0000ffe4ff */
        /* <DEDUP_REMOVED lines=54> */
[----:B------:R0:W-:Y:S04]  /*ace0*/  STL [R1+0x1e8], R43 ;  /* 0x0001e82b01007387 */ /* 0x0001e80000100800 */
[----:B0-----:R-:W4:Y:S04]  /*acf0*/  LDL.LU R43, [R1+0xd8] ;  /* 0x0000d800012b7983 */ /* 0x001f280000300800 */
[----:B------:R-:W4:Y:S04]  /*ad00*/  LDL.LU R47, [R1+0xe8] ;  /* 0x0000e800012f7983 */ /* 0x000f280000300800 */
        /* <DEDUP_REMOVED lines=12> */
[----:B--2---:R0:W-:Y:S04]  /*add0*/  STS.U16 [R99+0x1600], R93 ;  /* 0x0016005d63007388 */ /* 0x0041e80000000400 */
[----:B------:R-:W2:Y:S04]  /*ade0*/  LDL.LU R158, [R1] ;  /* 0x00000000019e7983 */ /* 0x000ea80000300800 */
[----:B------:R-:W2:Y:S01]  /*adf0*/  LDL.LU R160, [R1+0x8] ;  /* 0x0000080001a07983 */ /* 0x000ea20000300800 */
[----:B0-----:R-:W-:-:S03]  /*ae00*/  PRMT R93, RZ, 0x7610, R93 ;  /* 0x00007610ff5d7816 */ /* 0x001fc6000000005d */
[----:B------:R-:W2:Y:S04]  /*ae10*/  LDL.LU R164, [R1+0x10] ;  /* 0x0000100001a47983 */ /* 0x000ea80000300800 */
[----:B------:R0:W2:Y:S04]  /*ae20*/  @!P0 LDG.E.U16 R93, [R74.64] ;  /* 0x000000064a5d8981 */ /* 0x0000a8000c1e1500 */
[----:B-----5:R1:W-:Y:S04]  /*ae30*/  STS.U16 [R99+0x1a00], R92 ;  /* 0x001a005c63007388 */ /* 0x0203e80000000400 */
[----:B------:R-:W5:Y:S01]  /*ae40*/  LDL.LU R118, [R1+0x18] ;  /* 0x0000180001767983 */ /* 0x000f620000300800 */
[----:B0-----:R-:W-:-:S03]  /*ae50*/  IADD3 R74, P1, R174, R6, RZ ;  /* 0x00000006ae4a7210 */ /* 0x001fc60007f3e0ff */
[----:B------:R-:W5:Y:S01]  /*ae60*/  LDL.LU R120, [R1+0x28] ;  /* 0x0000280001787983 */ /* 0x000f620000300800 */
[----:B-1----:R-:W-:Y:S01]  /*ae70*/  PRMT R92, RZ, 0x7610, R92 ;  /* 0x00007610ff5c7816 */ /* 0x002fe2000000005c */
[----:B------:R-:W-:Y:S02]  /*ae80*/  IMAD.X R75, R121, 0x1, R5, P1 ;  /* 0x00000001794b7824 */ /* 0x000fe400008e0605 */
[----:B------:R-:W5:Y:S04]  /*ae90*/  LDL.LU R172, [R1+0x20] ;  /* 0x0000200001ac7983 */ /* 0x000f680000300800 */
[----:B------:R0:W5:Y:S04]  /*aea0*/  @!P0 LDG.E.U16 R92, [R74.64] ;  /* 0x000000064a5c8981 */ /* 0x000168000c1e1500 */
[----:B------:R1:W-:Y:S04]  /*aeb0*/  STS.U16 [R99+0x1e00], R87 ;  /* 0x001e005763007388 */ /* 0x0003e80000000400 */
        /* <DEDUP_REMOVED lines=19> */
[----:B-1----:R-:W-:Y:S02]  /*aff0*/  PRMT R85, RZ, 0x7610, R85 ;  /* 0x00007610ff557816 */ /* 0x002fe40000000055 */
[----:B------:R-:W-:Y:S01]  /*b000*/  IADD3.X R75, R115, R5, RZ, P1, !PT ;  /* 0x00000005734b7210 */ /* 0x000fe20000ffe4ff */
[----:B------:R-:W5:Y:S04]  /*b010*/  LDL.LU R212, [R1+0x70] ;  /* 0x0000700001d47983 */ /* 0x000f680000300800 */
[----:B------:R0:W5:Y:S04]  /*b020*/  @!P0 LDG.E.U16 R85, [R74.64] ;  /* 0x000000064a558981 */ /* 0x000168000c1e1500 */
[----:B---3--:R1:W-:Y:S04]  /*b030*/  STS.U16 [R99+0x2a00], R98 ;  /* 0x002a006263007388 */ /* 0x0083e80000000400 */
[----:B------:R-:W3:Y:S01]  /*b040*/  LDL.LU R216, [R1+0x78] ;  /* 0x0000780001d87983 */ /* 0x000ee20000300800 */
[----:B0-----:R-:W-:-:S02]  /*b050*/  IADD3 R74, P1, R159, R6, RZ ;  /* 0x000000069f4a7210 */ /* 0x001fc40007f3e0ff */
        /* <DEDUP_REMOVED lines=106> */
[----:B------:R-:W-:Y:S01]  /*b700*/  IMAD.X R75, R201, 0x1, R5, P1 ;  /* 0x00000001c94b7824 */ /* 0x000fe200008e0605 */
[----:B------:R-:W-:-:S04]  /*b710*/  LOP3.LUT R99, R0, 0x60, RZ, 0x3c, !PT ;  /* 0x0000006000637812 */ /* 0x000fc800078e3cff */
        /* <DEDUP_REMOVED lines=96> */
[----:B------:R-:W-:Y:S04]  /*bd20*/  STS.U16 [R99+0x7f00], R72 ;  /* 0x007f004863007388 */ /* 0x000fe80000000400 */
[----:B------:R1:W-:Y:S04]  /*bd30*/  STS.U16 [R99+0x4f00], R95 ;  /* 0x004f005f63007388 */ /* 0x0003e80000000400 */
[----:B------:R-:W-:Y:S01]  /*bd40*/  STS.U16 [R99+0x5300], R94 ;  /* 0x0053005e63007388 */ /* 0x000fe20000000400 */
[----:B0-----:R-:W-:-:S03]  /*bd50*/  IMAD.MOV.U32 R75, RZ, RZ, R83 ;  /* 0x000000ffff4b7224 */ /* 0x001fc600078e0053 */
[----:B------:R-:W4:Y:S01]  /*bd60*/  LDL.LU R83, [R1+0x1ec] ;  /* 0x0001ec0001537983 */ /* 0x000f220000300800 */
[----:B-1----:R-:W-:-:S03]  /*bd70*/  IMAD.MOV.U32 R95, RZ, RZ, R75 ;  /* 0x000000ffff5f7224 */ /* 0x002fc600078e004b */
[----:B--2---:R-:W-:Y:S04]  /*bd80*/  STS.U16 [R99+0x5700], R93 ;  /* 0x0057005d63007388 */ /* 0x004fe80000000400 */
[----:B-----5:R-:W-:Y:S04]  /*bd90*/  STS.U16 [R99+0x5b00], R92 ;  /* 0x005b005c63007388 */ /* 0x020fe80000000400 */
[----:B------:R-:W-:Y:S04]  /*bda0*/  STS.U16 [R99+0x5f00], R87 ;  /* 0x005f005763007388 */ /* 0x000fe80000000400 */
[----:B------:R-:W-:Y:S04]  /*bdb0*/  STS.U16 [R99+0x6300], R86 ;  /* 0x0063005663007388 */ /* 0x000fe80000000400 */
[----:B------:R-:W-:Y:S04]  /*bdc0*/  STS.U16 [R99+0x6700], R85 ;  /* 0x0067005563007388 */ /* 0x000fe80000000400 */
[----:B---3--:R-:W-:Y:S04]  /*bdd0*/  STS.U16 [R99+0x6b00], R98 ;  /* 0x006b006263007388 */ /* 0x008fe80000000400 */
[----:B----4-:R-:W-:Y:S04]  /*bde0*/  STS.U16 [R99+0x6f00], R73 ;  /* 0x006f004963007388 */ /* 0x010fe80000000400 */
[----:B------:R-:W-:Y:S04]  /*bdf0*/  STS.U16 [R99+0x7300], R97 ;  /* 0x0073006163007388 */ /* 0x000fe80000000400 */
[----:B------:R-:W-:Y:S04]  /*be00*/  STS.U16 [R99+0x7700], R84 ;  /* 0x0077005463007388 */ /* 0x000fe80000000400 */
[----:B------:R-:W-:Y:S04]  /*be10*/  STS.U16 [R99+0x7b00], R96 ;  /* 0x007b006063007388 */ /* 0x000fe80000000400 */
[----:B------:R-:W-:Y:S06]  /*be20*/  BAR.SYNC.DEFER_BLOCKING 0x0 ;  /* 0x0000000000007b1d */ /* 0x000fec0000010000 */
[----:B------:R-:W-:Y:S04]  /*be30*/  LDSM.16.MT88.4 R84, [R3+0x8000] ;  /* 0x008000000354783b */ /* 0x000fe80000004200 */
[----:B------:R-:W0:Y:S02]  /*be40*/  LDSM.16.M88.4 R72, [R2] ;  /* 0x000000000248783b */ /* 0x000e240000000200 */
[----:B0-----:R-:W-:Y:S02]  /*be50*/  HMMA.16816.F32 R96, R84, R72, R64 ;  /* 0x000000485460723c */ /* 0x001fe40000001840 */
[----:B------:R-:W-:Y:S05]  /*be60*/  LDSM.16.MT88.4 R64, [R3+0x8200] ;  /* 0x008200000340783b */ /* 0x000fea0000004200 */
[----:B------:R-:W-:-:S02]  /*be70*/  IMAD.MOV.U32 R73, RZ, RZ, R95 ;  /* 0x000000ffff497224 */ /* 0x000fc400078e005f */
[----:B------:R-:W0:Y:S02]  /*be80*/  LDSM.16.M88.4 R92, [R2+0x1000] ;  /* 0x00100000025c783b */ /* 0x000e240000000200 */
[----:B0-----:R-:W-:Y:S07]  /*be90*/  HMMA.16816.F32 R68, R84, R92, R68 ;  /* 0x0000005c5444723c */ /* 0x001fee0000001844 */
[----:B------:R-:W-:-:S06]  /*bea0*/  MOV R93, R73 ;  /* 0x00000049005d7202 */ /* 0x000fcc0000000f00 */
[C---:B------:R-:W-:Y:S01]  /*beb0*/  HMMA.16816.F32 R72, R64.reuse, R74, R96 ;  /* 0x0000004a4048723c */ /* 0x040fe20000001860 */
[----:B------:R-:W0:Y:S10]  /*bec0*/  LDSM.16.M88.4 R96, [R2+0x2000] ;  /* 0x002000000260783b */ /* 0x000e340000000200 */
[----:B------:R-:W-:Y:S08]  /*bed0*/  HMMA.16816.F32 R68, R64, R94, R68 ;  /* 0x0000005e4044723c */ /* 0x000ff00000001844 */
[----:B0-----:R-:W-:Y:S07]  /*bee0*/  HMMA.16816.F32 R60, R84, R96, R60 ;  /* 0x00000060543c723c */ /* 0x001fee000000183c */
[----:B------:R-:W-:-:S02]  /*bef0*/  IMAD.MOV.U32 R97, RZ, RZ, R93 ;  /* 0x000000ffff617224 */ /* 0x000fc400078e005d */
[----:B------:R-:W0:Y:S11]  /*bf00*/  LDSM.16.M88.4 R92, [R2+0x3000] ;  /* 0x00300000025c783b */ /* 0x000e360000000200 */
[----:B------:R-:W-:Y:S04]  /*bf10*/  @!UPT UIADD3 URZ, URZ, URZ, URZ ;  /* 0x0000003f3f3ff290 */ /* 0x000fe8000fffe03f */
        /* <DEDUP_REMOVED lines=21> */
[----:B0-----:R-:W-:Y:S01]  /*c070*/  HMMA.16816.F32 R84, R84, R92, R80 ;  /* 0x0000005c5454723c */ /* 0x001fe20000001850 */
[----:B------:R-:W-:Y:S06]  /*c080*/  LDSM.16.MT88.4 R80, [R3+0x8400] ;  /* 0x008400000350783b */ /* 0x000fec0000004200 */
[----:B------:R-:W-:Y:S01]  /*c090*/  LOP3.LUT R93, R2, 0x40, RZ, 0x3c, !PT ;  /* 0x00000040025d7812 */ /* 0x000fe200078e3cff */
[----:B------:R-:W-:-:S04]  /*c0a0*/  IMAD.MOV.U32 R92, RZ, RZ, R97 ;  /* 0x000000ffff5c7224 */ /* 0x000fc800078e0061 */
[----:B------:R-:W0:Y:S11]  /*c0b0*/  LDSM.16.M88.4 R96, [R93] ;  /* 0x000000005d60783b */ /* 0x000e360000000200 */
[----:B------:R-:W-:Y:S01]  /*c0c0*/  @!UPT UIADD3 URZ, URZ, URZ, URZ ;  /* 0x0000003f3f3ff290 */ /* 0x000fe2000fffe03f */
[----:B------:R-:W-:Y:S08]  /*c0d0*/  HMMA.16816.F32 R84, R64, R94, R84 ;  /* 0x0000005e4054723c */ /* 0x000ff00000001854 */
[----:B0-----:R-:W-:Y:S01]  /*c0e0*/  HMMA.16816.F32 R64, R80, R96, R72 ;  /* 0x000000605040723c */ /* 0x001fe20000001848 */
[----:B------:R-:W0:Y:S06]  /*c0f0*/  LDSM.16.MT88.4 R72, [R3+0x8600] ;  /* 0x008600000348783b */ /* 0x000e2c0000004200 */
[----:B------:R-:W-:-:S02]  /*c100*/  IMAD.MOV.U32 R97, RZ, RZ, R92 ;  /* 0x000000ffff617224 */ /* 0x000fc400078e005c */
[----:B------:R-:W1:Y:S11]  /*c110*/  LDSM.16.M88.4 R92, [R93+0x1000] ;  /* 0x001000005d5c783b */ /* 0x000e760000000200 */
[----:B------:R-:W-:Y:S04]  /*c120*/  @!UPT UIADD3 URZ, URZ, URZ, URZ ;  /* 0x0000003f3f3ff290 */ /* 0x000fe8000fffe03f */
[----:B0-----:R-:W-:Y:S08]  /*c130*/  HMMA.16816.F32 R64, R72, R98, R64 ;  /* 0x000000624840723c */ /* 0x001ff00000001840 */
[----:B-1----:R-:W-:Y:S07]  /*c140*/  HMMA.16816.F32 R68, R80, R92, R68 ;  /* 0x0000005c5044723c */ /* 0x002fee0000001844 */
[----:B------:R-:W-:Y:S01]  /*c150*/  LOP3.LUT R93, R2, 0x40, RZ, 0x3c, !PT ;  /* 0x00000040025d7812 */ /* 0x000fe200078e3cff */
[----:B------:R-:W-:-:S04]  /*c160*/  IMAD.MOV.U32 R92, RZ, RZ, R97 ;  /* 0x000000ffff5c7224 */ /* 0x000fc800078e0061 */
[----:B------:R-:W0:Y:S11]  /*c170*/  LDSM.16.M88.4 R96, [R93+0x2000] ;  /* 0x002000005d60783b */ /* 0x000e360000000200 */
[----:B------:R-:W-:Y:S01]  /*c180*/  @!UPT UIADD3 URZ, URZ, URZ, URZ ;  /* 0x0000003f3f3ff290 */ /* 0x000fe2000fffe03f */
[----:B------:R-:W-:Y:S08]  /*c190*/  HMMA.16816.F32 R68, R72, R94, R68 ;  /* 0x0000005e4844723c */ /* 0x000ff00000001844 */
[----:B0-----:R-:W-:Y:S07]  /*c1a0*/  HMMA.16816.F32 R60, R80, R96, R60 ;  /* 0x00000060503c723c */ /* 0x001fee000000183c */
[----:B------:R-:W-:-:S02]  /*c1b0*/  IMAD.MOV.U32 R97, RZ, RZ, R92 ;  /* 0x000000ffff617224 */ /* 0x000fc400078e005c */
[----:B------:R-:W0:Y:S11]  /*c1c0*/  LDSM.16.M88.4 R92, [R93+0x3000] ;  /* 0x003000005d5c783b */ /* 0x000e360000000200 */
[----:B------:R-:W-:Y:S04]  /*c1d0*/  @!UPT UIADD3 URZ, URZ, URZ, URZ ;  /* 0x0000003f3f3ff290 */ /* 0x000fe8000fffe03f */
[----:B------:R-:W-:Y:S08]  /*c1e0*/  HMMA.16816.F32 R60, R72, R98, R60 ;  /* 0x00000062483c723c */ /* 0x000ff0000000183c */
[----:B0-----:R-:W-:Y:S07]  /*c1f0*/  HMMA.16816.F32 R56, R80, R92, R56 ;  /* 0x0000005c5038723c */ /* 0x001fee0000001838 */
[----:B------:R-:W-:Y:S01]  /*c200*/  LOP3.LUT R93, R2, 0x40, RZ, 0x3c, !PT ;  /* 0x00000040025d7812 */ /* 0x000fe200078e3cff */
[----:B------:R-:W-:-:S04]  /*c210*/  IMAD.MOV.U32 R92, RZ, RZ, R97 ;  /* 0x000000ffff5c7224 */ /* 0x000fc800078e0061 */
[----:B------:R-:W0:Y:S11]  /*c220*/  LDSM.16.M88.4 R96, [R93+0x4000] ;  /* 0x004000005d60783b */ /* 0x000e360000000200 */
[----:B------:R-:W-:Y:S01]  /*c230*/  @!UPT UIADD3 URZ, URZ, URZ, URZ ;  /* 0x0000003f3f3ff290 */ /* 0x000fe2000fffe03f */
[----:B------:R-:W-:Y:S08]  /*c240*/  HMMA.16816.F32 R56, R72, R94, R56 ;  /* 0x0000005e4838723c */ /* 0x000ff00000001838 */
[----:B0-----:R-:W-:Y:S07]  /*c250*/  HMMA.16816.F32 R52, R80, R96, R52 ;  /* 0x000000605034723c */ /* 0x001fee0000001834 */
[----:B------:R-:W-:-:S02]  /*c260*/  IMAD.MOV.U32 R97, RZ, RZ, R92 ;  /* 0x000000ffff617224 */ /* 0x000fc400078e005c */
[----:B------:R-:W0:Y:S02]  /*c270*/  LDSM.16.M88.4 R92, [R93+0x5000] ;  /* 0x005000005d5c783b */ /* 0x000e240000000200 */
[----:B0-----:R-:W-:Y:S11]  /*c280*/  HMMA.16816.F32 R48, R80, R92, R48 ;  /* 0x0000005c5030723c */ /* 0x001ff60000001830 */
[----:B------:R-:W-:Y:S11]  /*c290*/  @!UPT UIADD3 URZ, URZ, URZ, URZ ;  /* 0x0000003f3f3ff290 */ /* 0x000ff6000fffe03f */
[----:B------:R-:W-:Y:S02]  /*c2a0*/  @!UPT UIADD3 URZ, URZ, URZ, URZ ;  /* 0x0000003f3f3ff290 */ /* 0x000fe4000fffe03f */
[----:B------:R-:W-:Y:S01]  /*c2b0*/  HMMA.16816.F32 R48, R72, R94, R48 ;  /* 0x0000005e4830723c */ /* 0x000fe20000001830 */
[----:B------:R-:W2:Y:S01]  /*c2c0*/  LDL.LU R95, [R1+0xec] ;  /* 0x0000ec00015f7983 */ /* 0x000ea20000300800 */
[----:B------:R-:W-:Y:S01]  /*c2d0*/  LOP3.LUT R93, R2, 0x40, RZ, 0x3c, !PT ;  /* 0x00000040025d7812 */ /* 0x000fe200078e3cff */
[----:B------:R-:W-:-:S05]  /*c2e0*/  IMAD.MOV.U32 R92, RZ, RZ, R97 ;  /* 0x000000ffff5c7224 */ /* 0x000fca00078e0061 */
[----:B------:R-:W-:Y:S01]  /*c2f0*/  HMMA.16816.F32 R52, R72, R98, R52 ;  /* 0x000000624834723c */ /* 0x000fe20000001834 */
[----:B------:R-:W0:Y:S07]  /*c300*/  LDSM.16.M88.4 R96, [R93+0x6000] ;  /* 0x006000005d60783b */ /* 0x000e2e0000000200 */
[----:B0-----:R-:W-:Y:S07]  /*c310*/  HMMA.16816.F32 R76, R80, R96, R76 ;  /* 0x00000060504c723c */ /* 0x001fee000000184c */
[----:B------:R-:W-:Y:S11]  /*c320*/  IMAD.MOV.U32 R97, RZ, RZ, R92 ;  /* 0x000000ffff617224 */ /* 0x000ff600078e005c */
[----:B------:R-:W-:Y:S06]  /*c330*/  @!UPT UIADD3 URZ, URZ, URZ, URZ ;  /* 0x0000003f3f3ff290 */ /* 0x000fec000fffe03f */
[----:B------:R-:W-:Y:S07]  /*c340*/  HMMA.16816.F32 R76, R72, R98, R76 ;  /* 0x00000062484c723c */ /* 0x000fee000000184c */
[----:B------:R-:W-:Y:S02]  /*c350*/  IMAD.MOV.U32 R99, RZ, RZ, R89 ;  /* 0x000000ffff637224 */ /* 0x000fe400078e0059 */
[----:B------:R-:W-:Y:S02]  /*c360*/  IMAD.MOV.U32 R98, RZ, RZ, R249 ;  /* 0x000000ffff627224 */ /* 0x000fe400078e00f9 */
[----:B--2---:R-:W-:-:S02]  /*c370*/  IMAD.MOV.U32 R96, RZ, RZ, R95 ;  /* 0x000000ffff607224 */ /* 0x004fc400078e005f */
[----:B------:R-:W0:Y:S02]  /*c380*/  LDSM.16.M88.4 R92, [R93+0x7000] ;  /* 0x007000005d5c783b */ /* 0x000e240000000200 */
[----:B0-----:R-:W-:Y:S07]  /*c390*/  HMMA.16816.F32 R80, R80, R92, R84 ;  /* 0x0000005c5050723c */ /* 0x001fee0000001854 */
[----:B------:R-:W-:Y:S01]  /*c3a0*/  MOV R93, R43 ;  /* 0x0000002b005d7202 */ /* 0x000fe20000000f00 */
[----:B------:R-:W-:Y:S01]  /*c3b0*/  IMAD.MOV.U32 R86, RZ, RZ, R42 ;  /* 0x000000ffff567224 */ /* 0x000fe200078e002a */
[----:B------:R-:W2:Y:S01]  /*c3c0*/  LDL.LU R43, [R1+0x1e8] ;  /* 0x0001e800012b7983 */ /* 0x000ea20000300800 */
[----:B------:R-:W-:-:S02]  /*c3d0*/  IMAD.MOV.U32 R87, RZ, RZ, R47 ;  /* 0x000000ffff577224 */ /* 0x000fc400078e002f */
[----:B------:R-:W-:Y:S01]  /*c3e0*/  IMAD.MOV.U32 R85, RZ, RZ, R46 ;  /* 0x000000ffff557224 */ /* 0x000fe200078e002e */
[----:B------:R-:W2:Y:S01]  /*c3f0*/  LDL.LU R42, [R1+0x1e4] ;  /* 0x0001e400012a7983 */ /* 0x000ea20000300800 */
[----:B------:R-:W-:-:S03]  /*c400*/  IMAD.MOV.U32 R92, RZ, RZ, R104 ;  /* 0x000000ffff5c7224 */ /* 0x000fc600078e0068 */
[----:B------:R-:W3:Y:S01]  /*c410*/  LDL.LU R47, [R1+0x1e0] ;  /* 0x0001e000012f7983 */ /* 0x000ee20000300800 */
[----:B------:R-:W-:-:S03]  /*c420*/  IMAD.MOV.U32 R84, RZ, RZ, R105 ;  /* 0x000000ffff547224 */ /* 0x000fc600078e0069 */
[----:B------:R-:W3:Y:S04]  /*c430*/  LDL.LU R46, [R1+0x1dc] ;  /* 0x0001dc00012e7983 */ /* 0x000ee80000300800 */
[----:B------:R-:W4:Y:S04]  /*c440*/  LDL.LU R104, [R1+0x1d8] ;  /* 0x0001d80001687983 */ /* 0x000f280000300800 */
[----:B------:R-:W5:Y:S04]  /*c450*/  LDL.LU R105, [R1+0x1d4] ;  /* 0x0001d40001697983 */ /* 0x000f680000300800 */
[----:B------:R-:W2:Y:S04]  /*c460*/  LDL.LU R89, [R1+0x1d0] ;  /* 0x0001d00001597983 */ /* 0x000ea80000300800 */
[----:B------:R-:W3:Y:S01]  /*c470*/  LDL.LU R249, [R1+0x1cc] ;  /* 0x0001cc0001f97983 */ /* 0x000ee20000300800 */
[----:B------:R-:W-:Y:S07]  /*c480*/  HMMA.16816.F32 R80, R72, R94, R80 ;  /* 0x0000005e4850723c */ /* 0x000fee0000001850 */
[----:B------:R-:W-:-:S02]  /*c490*/  IMAD.MOV.U32 R95, RZ, RZ, R4 ;  /* 0x000000ffff5f7224 */ /* 0x000fc400078e0004 */
[----:B------:R-:W-:Y:S02]  /*c4a0*/  IMAD.MOV.U32 R4, RZ, RZ, c[0x0][0x18c] ;  /* 0x00006300ff047624 */ /* 0x000fe400078e00ff */
[----:B------:R-:W-:Y:S02]  /*c4b0*/  IMAD.MOV.U32 R74, RZ, RZ, R250 ;  /* 0x000000ffff4a7224 */ /* 0x000fe400078e00fa */
[----:B------:R-:W-:Y:S02]  /*c4c0*/  IMAD.SHL.U32 R4, R4, 0x40, RZ ;  /* 0x0000004004047824 */ /* 0x000fe400078e00ff */
[----:B------:R-:W-:-:S04]  /*c4d0*/  IMAD.MOV.U32 R75, RZ, RZ, R8 ;  /* 0x000000ffff4b7224 */ /* 0x000fc800078e0008 */
[----:B------:R-:W-:-:S04]  /*c4e0*/  IMAD.WIDE R74, R4, 0x2, R74 ;  /* 0x00000002044a7825 */ /* 0x000fc800078e024a */
[----:B------:R-:W-:Y:S02]  /*c4f0*/  IMAD.MOV.U32 R250, RZ, RZ, R74 ;  /* 0x000000fffffa7224 */ /* 0x000fe400078e004a */
[----:B------:R-:W-:Y:S02]  /*c500*/  IMAD.MOV.U32 R8, RZ, RZ, R75 ;  /* 0x000000ffff087224 */ /* 0x000fe400078e004b */
[----:B------:R-:W-:Y:S02]  /*c510*/  IMAD.MOV.U32 R74, RZ, RZ, R251 ;  /* 0x000000ffff4a7224 */ /* 0x000fe400078e00fb */
[----:B------:R-:W-:-:S04]  /*c520*/  IMAD.MOV.U32 R75, RZ, RZ, R9 ;  /* 0x000000ffff4b7224 */ /* 0x000fc800078e0009 */
[----:B------:R-:W-:-:S04]  /*c530*/  IMAD.WIDE R74, R4, 0x2, R74 ;  /* 0x00000002044a7825 */ /* 0x000fc800078e024a */
[----:B------:R-:W-:Y:S01]  /*c540*/  IMAD.MOV.U32 R94, RZ, RZ, R110 ;  /* 0x000000ffff5e7224 */ /* 0x000fe200078e006e */
[----:B------:R-:W-:Y:S01]  /*c550*/  MOV R251, R74 ;  /* 0x0000004a00fb7202 */ /* 0x000fe20000000f00 */
[----:B------:R-:W4:Y:S01]  /*c560*/  LDL.LU R110, [R1+0x1c8] ;  /* 0x0001c800016e7983 */ /* 0x000f220000300800 */
[----:B------:R-:W-:-:S03]  /*c570*/  IMAD.MOV.U32 R74, RZ, RZ, R158 ;  /* 0x000000ffff4a7224 */ /* 0x000fc600078e009e */
[----:B------:R-:W4:Y:S01]  /*c580*/  LDL.LU R158, [R1+0x1c4] ;  /* 0x0001c400019e7983 */ /* 0x000f220000300800 */
[----:B------:R-:W-:Y:S02]  /*c590*/  IMAD.MOV.U32 R9, RZ, RZ, R75 ;  /* 0x000000ffff097224 */ /* 0x000fe400078e004b */
[----:B------:R-:W-:-:S04]  /*c5a0*/  IMAD.MOV.U32 R75, RZ, RZ, R12 ;  /* 0x000000ffff4b7224 */ /* 0x000fc800078e000c */
[----:B------:R-:W-:-:S05]  /*c5b0*/  IMAD.WIDE R74, R4, 0x2, R74 ;  /* 0x00000002044a7825 */ /* 0x000fca00078e024a */
[----:B------:R0:W-:Y:S01]  /*c5c0*/  STL [R1], R74 ;  /* 0x0000004a01007387 */ /* 0x0001e20000100800 */
[----:B------:R-:W-:Y:S02]  /*c5d0*/  IMAD.MOV.U32 R12, RZ, RZ, R75 ;  /* 0x000000ffff0c7224 */ /* 0x000fe400078e004b */
[----:B0-----:R-:W-:Y:S02]  /*c5e0*/  IMAD.MOV.U32 R74, RZ, RZ, R160 ;  /* 0x000000ffff4a7224 */ /* 0x001fe400078e00a0 */
[----:B------:R-:W-:-:S04]  /*c5f0*/  IMAD.MOV.U32 R75, RZ, RZ, R18 ;  /* 0x000000ffff4b7224 */ /* 0x000fc800078e0012 */
[----:B------:R-:W-:-:S04]  /*c600*/  IMAD.WIDE R74, R4, 0x2, R74 ;  /* 0x00000002044a7825 */ /* 0x000fc800078e024a */
[----:B------:R-:W-:Y:S02]  /*c610*/  IMAD.MOV.U32 R18, RZ, RZ, R75 ;  /* 0x000000ffff127224 */ /* 0x000fe400078e004b */
[----:B--2---:R-:W-:Y:S02]  /*c620*/  IMAD.MOV.U32 R73, RZ, RZ, R89 ;  /* 0x000000ffff497224 */ /* 0x004fe400078e0059 */
[----:B---3--:R-:W-:-:S04]  /*c630*/  IMAD.MOV.U32 R72, RZ, RZ, R249 ;  /* 0x000000ffff487224 */ /* 0x008fc800078e00f9 */
[----:B------:R-:W-:-:S04]  /*c640*/  IMAD.WIDE R72, R4, 0x2, R72 ;  /* 0x0000000204487825 */ /* 0x000fc800078e0248 */
[----:B------:R-:W-:Y:S01]  /*c650*/  IMAD.MOV.U32 R249, RZ, RZ, R72 ;  /* 0x000000fffff97224 */ /* 0x000fe200078e0048 */
[----:B------:R-:W-:Y:S01]  /*c660*/  MOV R89, R73 ;  /* 0x0000004900597202 */ /* 0x000fe20000000f00 */
[----:B------:R-:W-:Y:S02]  /*c670*/  IMAD.MOV.U32 R72, RZ, RZ, R7 ;  /* 0x000000ffff487224 */ /* 0x000fe400078e0007 */
[----:B------:R-:W-:-:S04]  /*c680*/  IMAD.MOV.U32 R73, RZ, RZ, R11 ;  /* 0x000000ffff497224 */ /* 0x000fc800078e000b */
[----:B------:R-:W-:-:S04]  /*c690*/  IMAD.WIDE R72, R4, 0x2, R72 ;  /* 0x0000000204487825 */ /* 0x000fc800078e0248 */
[----:B------:R-:W-:Y:S02]  /*c6a0*/  IMAD.MOV.U32 R7, RZ, RZ, R72 ;  /* 0x000000ffff077224 */ /* 0x000fe400078e0048 */
[----:B------:R-:W-:Y:S02]  /*c6b0*/  IMAD.MOV.U32 R11, RZ, RZ, R73 ;  /* 0x000000ffff0b7224 */ /* 0x000fe400078e0049 */
        /* <DEDUP_REMOVED lines=16> */
[----:B------:R-:W-:Y:S01]  /*c7c0*/  IMAD.MOV.U32 R73, RZ, RZ, R15 ;  /* 0x000000ffff497224 */ /* 0x000fe200078e000f */
[----:B------:R-:W2:Y:S03]  /*c7d0*/  LDL.LU R114, [R1+0x1c0] ;  /* 0x0001c00001727983 */ /* 0x000ea60000300800 */
[----:B------:R-:W-:-:S05]  /*c7e0*/  IMAD.WIDE R72, R4, 0x2, R72 ;  /* 0x0000000204487825 */ /* 0x000fca00078e0248 */
[----:B------:R0:W-:Y:S01]  /*c7f0*/  STL [R1+0x4], R72 ;  /* 0x0000044801007387 */ /* 0x0001e20000100800 */
[----:B------:R-:W-:-:S03]  /*c800*/  MOV R15, R73 ;  /* 0x00000049000f7202 */ /* 0x000fc60000000f00 */
[----:B------:R-:W3:Y:S01]  /*c810*/  LDL.LU R160, [R1+0x1bc] ;  /* 0x0001bc0001a07983 */ /* 0x000ee20000300800 */
[----:B0-----:R-:W-:Y:S02]  /*c820*/  IMAD.MOV.U32 R72, RZ, RZ, R25 ;  /* 0x000000ffff487224 */ /* 0x001fe400078e0019 */
[----:B------:R-:W-:-:S04]  /*c830*/  IMAD.MOV.U32 R73, RZ, RZ, R26 ;  /* 0x000000ffff497224 */ /* 0x000fc800078e001a */
[----:B------:R-:W-:-:S04]  /*c840*/  IMAD.WIDE R72, R4, 0x2, R72 ;  /* 0x0000000204487825 */ /* 0x000fc800078e0248 */
[----:B------:R-:W-:Y:S02]  /*c850*/  IMAD.MOV.U32 R25, RZ, RZ, R72 ;  /* 0x000000ffff197224 */ /* 0x000fe400078e0048 */
[----:B------:R-:W-:Y:S02]  /*c860*/  IMAD.MOV.U32 R26, RZ, RZ, R73 ;  /* 0x000000ffff1a7224 */ /* 0x000fe400078e0049 */
[----:B------:R-:W-:Y:S02]  /*c870*/  IMAD.MOV.U32 R72, RZ, RZ, R116 ;  /* 0x000000ffff487224 */ /* 0x000fe400078e0074 */
[----:B------:R-:W-:Y:S01]  /*c880*/  IMAD.MOV.U32 R73, RZ, RZ, R21 ;  /* 0x000000ffff497224 */ /* 0x000fe200078e0015 */
[----:B------:R0:W-:Y:S03]  /*c890*/  STL [R1+0x8], R74 ;  /* 0x0000084a01007387 */ /* 0x0001e60000100800 */
[----:B------:R-:W-:Y:S01]  /*c8a0*/  IMAD.WIDE R72, R4, 0x2, R72 ;  /* 0x0000000204487825 */ /* 0x000fe200078e0248 */
[----:B------:R-:W2:Y:S03]  /*c8b0*/  LDL.LU R116, [R1+0x1b8] ;  /* 0x0001b80001747983 */ /* 0x000ea60000300800 */
[----:B------:R-:W-:Y:S01]  /*c8c0*/  IMAD.MOV.U32 R21, RZ, RZ, R73 ;  /* 0x000000ffff157224 */ /* 0x000fe200078e0049 */
[----:B------:R1:W-:Y:S01]  /*c8d0*/  STL [R1+0xc], R72 ;  /* 0x00000c4801007387 */ /* 0x0003e20000100800 */
[----:B0-----:R-:W-:-:S02]  /*c8e0*/  IMAD.MOV.U32 R74, RZ, RZ, R164 ;  /* 0x000000ffff4a7224 */ /* 0x001fc400078e00a4 */
[----:B------:R-:W-:Y:S01]  /*c8f0*/  IMAD.MOV.U32 R75, RZ, RZ, R24 ;  /* 0x000000ffff4b7224 */ /* 0x000fe200078e0018 */
[----:B------:R-:W2:Y:S01]  /*c900*/  LDL.LU R164, [R1+0x1b4] ;  /* 0x0001b40001a47983 */ /* 0x000ea20000300800 */
[----:B-1----:R-:W-:Y:S02]  /*c910*/  IMAD.MOV.U32 R72, RZ, RZ, R31 ;  /* 0x000000ffff487224 */ /* 0x002fe400078e001f */
[----:B------:R-:W-:-:S04]  /*c920*/  IMAD.MOV.U32 R73, RZ, RZ, R32 ;  /* 0x000000ffff497224 */ /* 0x000fc800078e0020 */
[----:B------:R-:W-:-:S04]  /*c930*/  IMAD.WIDE R72, R4, 0x2, R72 ;  /* 0x0000000204487825 */ /* 0x000fc800078e0248 */
[----:B------:R-:W-:Y:S01]  /*c940*/  IMAD.MOV.U32 R32, RZ, RZ, R73 ;  /* 0x000000ffff207224 */ /* 0x000fe200078e0049 */
[----:B------:R-:W-:Y:S01]  /*c950*/  MOV R31, R72 ;  /* 0x00000048001f7202 */ /* 0x000fe20000000f00 */
[----:B------:R-:W-:-:S04]  /*c960*/  IMAD.WIDE R74, R4, 0x2, R74 ;  /* 0x00000002044a7825 */ /* 0x000fc800078e024a */
[----:B------:R-:W-:Y:S02]  /*c970*/  IMAD.MOV.U32 R72, RZ, RZ, R168 ;  /* 0x000000ffff487224 */ /* 0x000fe400078e00a8 */
[----:B------:R-:W-:Y:S01]  /*c980*/  IMAD.MOV.U32 R73, RZ, RZ, R27 ;  /* 0x000000ffff497224 */ /* 0x000fe200078e001b */
[----:B------:R0:W-:Y:S01]  /*c990*/  STL [R1+0x10], R74 ;  /* 0x0000104a01007387 */ /* 0x0001e20000100800 */
[----:B------:R-:W-:Y:S02]  /*c9a0*/  IMAD.MOV.U32 R24, RZ, RZ, R75 ;  /* 0x000000ffff187224 */ /* 0x000fe400078e004b */
[----:B------:R-:W-:-:S04]  /*c9b0*/  IMAD.WIDE R72, R4, 0x2, R72 ;  /* 0x0000000204487825 */ /* 0x000fc800078e0248 */
[----:B------:R-:W-:Y:S02]  /*c9c0*/  IMAD.MOV.U32 R27, RZ, RZ, R73 ;  /* 0x000000ffff1b7224 */ /* 0x000fe400078e0049 */
[----:B0-----:R-:W-:Y:S02]  /*c9d0*/  IMAD.MOV.U32 R75, RZ, RZ, R118 ;  /* 0x000000ffff4b7224 */ /* 0x001fe400078e0076 */
[----:B------:R-:W2:Y:S04]  /*c9e0*/  LDL.LU R118, [R1+0x1b0] ;  /* 0x0001b00001767983 */ /* 0x000ea80000300800 */
[----:B------:R-:W2:Y:S04]  /*c9f0*/  LDL.LU R168, [R1+0x1ac] ;  /* 0x0001ac0001a87983 */ /* 0x000ea80000300800 */
[----:B------:R0:W-:Y:S01]  /*ca00*/  STL [R1+0x14], R72 ;  /* 0x0000144801007387 */ /* 0x0001e20000100800 */
[----:B------:R-:W-:-:S02]  /*ca10*/  IMAD.MOV.U32 R74, RZ, RZ, R75 ;  /* 0x000000ffff4a7224 */ /* 0x000fc400078e004b */
[----:B------:R-:W-:Y:S02]  /*ca20*/  IMAD.MOV.U32 R75, RZ, RZ, R30 ;  /* 0x000000ffff4b7224 */ /* 0x000fe400078e001e */
[----:B0-----:R-:W-:Y:S02]  /*ca30*/  IMAD.MOV.U32 R72, RZ, RZ, R37 ;  /* 0x000000ffff487224 */ /* 0x001fe400078e0025 */
[----:B------:R-:W-:-:S04]  /*ca40*/  IMAD.MOV.U32 R73, RZ, RZ, R38 ;  /* 0x000000ffff497224 */ /* 0x000fc800078e0026 */
[----:B------:R-:W-:-:S04]  /*ca50*/  IMAD.WIDE R72, R4, 0x2, R72 ;  /* 0x0000000204487825 */ /* 0x000fc800078e0248 */
[----:B------:R-:W-:-:S04]  /*ca60*/  IMAD.WIDE R74, R4, 0x2, R74 ;  /* 0x00000002044a7825 */ /* 0x000fc800078e024a */
[----:B------:R-:W-:Y:S02]  /*ca70*/  IMAD.MOV.U32 R37, RZ, RZ, R72 ;  /* 0x000000ffff257224 */ /* 0x000fe400078e0048 */
[----:B------:R-:W-:Y:S02]  /*ca80*/  IMAD.MOV.U32 R38, RZ, RZ, R73 ;  /* 0x000000ffff267224 */ /* 0x000fe400078e0049 */
[----:B------:R-:W-:Y:S02]  /*ca90*/  IMAD.MOV.U32 R72, RZ, RZ, R122 ;  /* 0x000000ffff487224 */ /* 0x000fe400078e007a */
[----:B------:R-:W-:Y:S01]  /*caa0*/  IMAD.MOV.U32 R73, RZ, RZ, R33 ;  /* 0x000000ffff497224 */ /* 0x000fe200078e0021 */
[----:B------:R0:W-:Y:S01]  /*cab0*/  STL [R1+0x18], R74 ;  /* 0x0000184a01007387 */ /* 0x0001e20000100800 */
[----:B------:R-:W-:Y:S02]  /*cac0*/  IMAD.MOV.U32 R30, RZ, RZ, R75 ;  /* 0x000000ffff1e7224 */ /* 0x000fe400078e004b */
[----:B------:R-:W-:-:S04]  /*cad0*/  IMAD.WIDE R72, R4, 0x2, R72 ;  /* 0x0000000204487825 */ /* 0x000fc800078e0248 */
[----:B------:R-:W-:Y:S02]  /*cae0*/  IMAD.MOV.U32 R33, RZ, RZ, R73 ;  /* 0x000000ffff217224 */ /* 0x000fe400078e0049 */
[----:B0-----:R-:W-:Y:S01]  /*caf0*/  IMAD.MOV.U32 R75, RZ, RZ, R120 ;  /* 0x000000ffff4b7224 */ /* 0x001fe200078e0078 */
[----:B------:R-:W-:Y:S01]  /*cb00*/  MOV R74, R172 ;  /* 0x000000ac004a7202 */ /* 0x000fe20000000f00 */
[----:B------:R-:W2:Y:S04]  /*cb10*/  LDL.LU R120, [R1+0x1a8] ;  /* 0x0001a80001787983 */ /* 0x000ea80000300800 */
[----:B------:R-:W2:Y:S04]  /*cb20*/  LDL.LU R172, [R1+0x1a4] ;  /* 0x0001a40001ac7983 */ /* 0x000ea80000300800 */
[----:B------:R-:W2:Y:S04]  /*cb30*/  LDL.LU R122, [R1+0x1a0] ;  /* 0x0001a000017a7983 */ /* 0x000ea80000300800 */
[----:B------:R0:W-:Y:S02]  /*cb40*/  STL [R1+0x1c], R72 ;  /* 0x00001c4801007387 */ /* 0x0001e40000100800 */
[----:B0-----:R-:W-:-:S02]  /*cb50*/  IMAD.MOV.U32 R72, RZ, RZ, R74 ;  /* 0x000000ffff487224 */ /* 0x001fc400078e004a */
[----:B------:R-:W-:-:S04]  /*cb60*/  IMAD.MOV.U32 R73, RZ, RZ, R36 ;  /* 0x000000ffff497224 */ /* 0x000fc800078e0024 */
[----:B------:R-:W-:-:S04]  /*cb70*/  IMAD.WIDE R72, R4, 0x2, R72 ;  /* 0x0000000204487825 */ /* 0x000fc800078e0248 */
[----:B------:R-:W-:Y:S01]  /*cb80*/  IMAD.MOV.U32 R36, RZ, RZ, R73 ;  /* 0x000000ffff247224 */ /* 0x000fe200078e0049 */
[----:B------:R0:W-:Y:S01]  /*cb90*/  STL [R1+0x20], R72 ;  /* 0x0000204801007387 */ /* 0x0001e20000100800 */
[----:B------:R-:W-:Y:S01]  /*cba0*/  MOV R74, R124 ;  /* 0x0000007c004a7202 */ /* 0x000fe20000000f00 */
[----:B0-----:R-:W-:Y:S02]  /*cbb0*/  IMAD.MOV.U32 R72, RZ, RZ, R176 ;  /* 0x000000ffff487224 */ /* 0x001fe400078e00b0 */
[----:B------:R-:W-:Y:S01]  /*cbc0*/  IMAD.MOV.U32 R73, RZ, RZ, R39 ;  /* 0x000000ffff497224 */ /* 0x000fe200078e0027 */
[----:B------:R-:W2:Y:S03]  /*cbd0*/  LDL.LU R176, [R1+0x19c] ;  /* 0x00019c0001b07983 */ /* 0x000ea60000300800 */
[----:B------:R-:W-:-:S04]  /*cbe0*/  IMAD.WIDE R72, R4, 0x2, R72 ;  /* 0x0000000204487825 */ /* 0x000fc800078e0248 */
[----:B------:R-:W-:Y:S01]  /*cbf0*/  IMAD.MOV.U32 R39, RZ, RZ, R73 ;  /* 0x000000ffff277224 */ /* 0x000fe200078e0049 */
[----:B------:R0:W-:Y:S02]  /*cc00*/  STL [R1+0x24], R72 ;  /* 0x0000244801007387 */ /* 0x0001e40000100800 */
[----:B0-----:R-:W-:Y:S02]  /*cc10*/  IMAD.MOV.U32 R72, RZ, RZ, R75 ;  /* 0x000000ffff487224 */ /* 0x001fe400078e004b */
[----:B------:R-:W-:Y:S02]  /*cc20*/  IMAD.MOV.U32 R73, RZ, RZ, R100 ;  /* 0x000000ffff497224 */ /* 0x000fe400078e0064 */
[----:B------:R-:W-:Y:S02]  /*cc30*/  IMAD.MOV.U32 R75, RZ, RZ, R103 ;  /* 0x000000ffff4b7224 */ /* 0x000fe400078e0067 */
[----:B------:R-:W-:-:S04]  /*cc40*/  IMAD.WIDE R72, R4, 0x2, R72 ;  /* 0x0000000204487825 */ /* 0x000fc800078e0248 */
[----:B------:R-:W-:Y:S01]  /*cc50*/  IMAD.WIDE R74, R4, 0x2, R74 ;  /* 0x00000002044a7825 */ /* 0x000fe200078e024a */
[----:B------:R0:W-:Y:S03]  /*cc60*/  STL [R1+0x28], R72 ;  /* 0x0000284801007387 */ /* 0x0001e60000100800 */
[----:B------:R-:W-:Y:S01]  /*cc70*/  IMAD.MOV.U32 R103, RZ, RZ, R75 ;  /* 0x000000ffff677224 */ /* 0x000fe200078e004b */
[----:B------:R-:W2:Y:S04]  /*cc80*/  LDL.LU R124, [R1+0x198] ;  /* 0x00019800017c7983 */ /* 0x000ea80000300800 */
[----:B------:R1:W-:Y:S01]  /*cc90*/  STL [R1+0x2c], R74 ;  /* 0x00002c4a01007387 */ /* 0x0003e20000100800 */
[----:B------:R-:W-:-:S02]  /*cca0*/  IMAD.MOV.U32 R100, RZ, RZ, R73 ;  /* 0x000000ffff647224 */ /* 0x000fc400078e0049 */
[----:B0-----:R-:W-:Y:S02]  /*ccb0*/  IMAD.MOV.U32 R72, RZ, RZ, R102 ;  /* 0x000000ffff487224 */ /* 0x001fe400078e0066 */
[----:B-1----:R-:W-:Y:S02]  /*ccc0*/  IMAD.MOV.U32 R75, RZ, RZ, R180 ;  /* 0x000000ffff4b7224 */ /* 0x002fe400078e00b4 */
[----:B------:R-:W-:Y:S01]  /*ccd0*/  IMAD.MOV.U32 R73, RZ, RZ, R101 ;  /* 0x000000ffff497224 */ /* 0x000fe200078e0065 */
[----:B------:R-:W2:Y:S01]  /*cce0*/  LDL.LU R180, [R1+0x194] ;  /* 0x0001940001b47983 */ /* 0x000ea20000300800 */
[----:B------:R-:W-:Y:S02]  /*ccf0*/  IMAD.MOV.U32 R74, RZ, RZ, R75 ;  /* 0x000000ffff4a7224 */ /* 0x000fe400078e004b */
[----:B------:R-:W-:Y:S02]  /*cd00*/  IMAD.MOV.U32 R75, RZ, RZ, R106 ;  /* 0x000000ffff4b7224 */ /* 0x000fe400078e006a */
[----:B------:R-:W-:-:S04]  /*cd10*/  IMAD.WIDE R72, R4, 0x2, R72 ;  /* 0x0000000204487825 */ /* 0x000fc800078e0248 */
[----:B------:R-:W-:-:S04]  /*cd20*/  IMAD.WIDE R74, R4, 0x2, R74 ;  /* 0x00000002044a7825 */ /* 0x000fc800078e024a */
[----:B------:R-:W-:Y:S01]  /*cd30*/  IMAD.MOV.U32 R102, RZ, RZ, R72 ;  /* 0x000000ffff667224 */ /* 0x000fe200078e0048 */
[----:B------:R0:W-:Y:S01]  /*cd40*/  STL [R1+0x30], R74 ;  /* 0x0000304a01007387 */ /* 0x0001e20000100800 */
[----:B------:R-:W-:Y:S02]  /*cd50*/  IMAD.MOV.U32 R101, RZ, RZ, R73 ;  /* 0x000000ffff657224 */ /* 0x000fe400078e0049 */
[----:B------:R-:W-:Y:S02]  /*cd60*/  IMAD.MOV.U32 R106, RZ, RZ, R75 ;  /* 0x000000ffff6a7224 */ /* 0x000fe400078e004b */
[----:B-----5:R-:W-:Y:S02]  /*cd70*/  IMAD.MOV.U32 R72, RZ, RZ, R105 ;  /* 0x000000ffff487224 */ /* 0x020fe400078e0069 */
[----:B----4-:R-:W-:Y:S01]  /*cd80*/  IMAD.MOV.U32 R73, RZ, RZ, R104 ;  /* 0x000000ffff497224 */ /* 0x010fe200078e0068 */
[----:B0-----:R-:W-:Y:S01]  /*cd90*/  MOV R74, R126 ;  /* 0x0000007e004a7202 */ /* 0x001fe20000000f00 */
[----:B------:R-:W-:Y:S01]  /*cda0*/  IMAD.MOV.U32 R75, RZ, RZ, R109 ;  /* 0x000000ffff4b7224 */ /* 0x000fe200078e006d */
[----:B------:R-:W4:Y:S01]  /*cdb0*/  LDL.LU R126, [R1+0x190] ;  /* 0x00019000017e7983 */ /* 0x000f220000300800 */
[----:B------:R-:W-:-:S04]  /*cdc0*/  IMAD.WIDE R72, R4, 0x2, R72 ;  /* 0x0000000204487825 */ /* 0x000fc800078e0248 */
[----:B------:R-:W-:-:S04]  /*cdd0*/  IMAD.WIDE R74, R4, 0x2, R74 ;  /* 0x00000002044a7825 */ /* 0x000fc800078e024a */
[----:B------:R-:W-:Y:S01]  /*cde0*/  IMAD.MOV.U32 R105, RZ, RZ, R72 ;  /* 0x000000ffff697224 */ /* 0x000fe200078e0048 */
[----:B------:R0:W-:Y:S01]  /*cdf0*/  STL [R1+0x34], R74 ;  /* 0x0000344a01007387 */ /* 0x0001e20000100800 */
[----:B------:R-:W-:Y:S02]  /*ce00*/  IMAD.MOV.U32 R104, RZ, RZ, R73 ;  /* 0x000000ffff687224 */ /* 0x000fe400078e0049 */
[----:B------:R-:W-:Y:S02]  /*ce10*/  IMAD.MOV.U32 R72, RZ, RZ, R108 ;  /* 0x000000ffff487224 */ /* 0x000fe400078e006c */
[----:B------:R-:W-:Y:S02]  /*ce20*/  IMAD.MOV.U32 R73, RZ, RZ, R107 ;  /* 0x000000ffff497224 */ /* 0x000fe400078e006b */
[----:B------:R-:W-:Y:S02]  /*ce30*/  IMAD.MOV.U32 R109, RZ, RZ, R75 ;  /* 0x000000ffff6d7224 */ /* 0x000fe400078e004b */
[----:B------:R-:W-:-:S04]  /*ce40*/  IMAD.WIDE R72, R4, 0x2, R72 ;  /* 0x0000000204487825 */ /* 0x000fc800078e0248 */
[----:B0-----:R-:W-:Y:S02]  /*ce50*/  IMAD.MOV.U32 R75, RZ, RZ, R184 ;  /* 0x000000ffff4b7224 */ /* 0x001fe400078e00b8 */
[----:B------:R-:W-:Y:S01]  /*ce60*/  IMAD.MOV.U32 R108, RZ, RZ, R72 ;  /* 0x000000ffff6c7224 */ /* 0x000fe200078e0048 */
[----:B------:R-:W5:Y:S01]  /*ce70*/  LDL.LU R184, [R1+0x18c] ;  /* 0x00018c0001b87983 */ /* 0x000f620000300800 */
[----:B------:R-:W-:Y:S02]  /*ce80*/  IMAD.MOV.U32 R74, RZ, RZ, R75 ;  /* 0x000000ffff4a7224 */ /* 0x000fe400078e004b */
[----:B------:R-:W-:Y:S02]  /*ce90*/  IMAD.MOV.U32 R75, RZ, RZ, R111 ;  /* 0x000000ffff4b7224 */ /* 0x000fe400078e006f */
[----:B------:R-:W-:Y:S02]  /*cea0*/  IMAD.MOV.U32 R107, RZ, RZ, R73 ;  /* 0x000000ffff6b7224 */ /* 0x000fe400078e0049 */
[----:B------:R-:W-:-:S02]  /*ceb0*/  IMAD.MOV.U32 R72, RZ, RZ, R158 ;  /* 0x000000ffff487224 */ /* 0x000fc400078e009e */
[----:B------:R-:W-:Y:S02]  /*cec0*/  IMAD.MOV.U32 R73, RZ, RZ, R110 ;  /* 0x000000ffff497224 */ /* 0x000fe400078e006e */
[----:B------:R-:W-:-:S04]  /*ced0*/  IMAD.WIDE R74, R4, 0x2, R74 ;  /* 0x00000002044a7825 */ /* 0x000fc800078e024a */
[----:B------:R-:W-:Y:S01]  /*cee0*/  IMAD.WIDE R72, R4, 0x2, R72 ;  /* 0x0000000204487825 */ /* 0x000fe200078e0248 */
[----:B------:R0:W-:Y:S03]  /*cef0*/  STL [R1+0x38], R74 ;  /* 0x0000384a01007387 */ /* 0x0001e60000100800 */
[----:B------:R-:W-:Y:S02]  /*cf00*/  IMAD.MOV.U32 R111, RZ, RZ, R75 ;  /* 0x000000ffff6f7224 */ /* 0x000fe400078e004b */
[----:B------:R-:W-:Y:S01]  /*cf10*/  IMAD.MOV.U32 R110, RZ, RZ, R73 ;  /* 0x000000ffff6e7224 */ /* 0x000fe200078e0049 */
[----:B------:R-:W-:Y:S01]  /*cf20*/  MOV R73, R112 ;  /* 0x0000007000497202 */ /* 0x000fe20000000f00 */
[----:B------:R-:W-:Y:S02]  /*cf30*/  IMAD.MOV.U32 R158, RZ, RZ, R72 ;  /* 0x000000ffff9e7224 */ /* 0x000fe400078e0048 */
[----:B------:R-:W-:-:S02]  /*cf40*/  IMAD.MOV.U32 R72, RZ, RZ, R159 ;  /* 0x000000ffff487224 */ /* 0x000fc400078e009f */
[----:B0-----:R-:W-:Y:S02]  /*cf50*/  IMAD.MOV.U32 R75, RZ, RZ, R128 ;  /* 0x000000ffff4b7224 */ /* 0x001fe400078e0080 */
[----:B------:R-:W-:Y:S01]  /*cf60*/  IMAD.WIDE R72, R4, 0x2, R72 ;  /* 0x0000000204487825 */ /* 0x000fe200078e0248 */
[----:B------:R-:W2:Y:S03]  /*cf70*/  LDL.LU R128, [R1+0x188] ;  /* 0x0001880001807983 */ /* 0x000ea60000300800 */
[----:B------:R-:W-:Y:S02]  /*cf80*/  IMAD.MOV.U32 R112, RZ, RZ, R75 ;  /* 0x000000ffff707224 */ /* 0x000fe400078e004b */
[----:B------:R-:W-:Y:S02]  /*cf90*/  IMAD.MOV.U32 R75, RZ, RZ, R113 ;  /* 0x000000ffff4b7224 */ /* 0x000fe400078e0071 */
[----:B------:R-:W-:-:S02]  /*cfa0*/  IMAD.MOV.U32 R113, RZ, RZ, R112 ;  /* 0x000000ffff717224 */ /* 0x000fc400078e0070 */
[----:B------:R-:W-:Y:S02]  /*cfb0*/  IMAD.MOV.U32 R112, RZ, RZ, R73 ;  /* 0x000000ffff707224 */ /* 0x000fe400078e0049 */
[----:B------:R-:W-:Y:S02]  /*cfc0*/  IMAD.MOV.U32 R73, RZ, RZ, R113 ;  /* 0x000000ffff497224 */ /* 0x000fe400078e0071 */
[----:B------:R-:W-:Y:S02]  /*cfd0*/  IMAD.MOV.U32 R159, RZ, RZ, R72 ;  /* 0x000000ffff9f7224 */ /* 0x000fe400078e0048 */
[----:B------:R-:W-:Y:S02]  /*cfe0*/  IMAD.MOV.U32 R74, RZ, RZ, R188 ;  /* 0x000000ffff4a7224 */ /* 0x000fe400078e00bc */
[----:B------:R-:W-:Y:S01]  /*cff0*/  IMAD.MOV.U32 R72, RZ, RZ, R73 ;  /* 0x000000ffff487224 */ /* 0x000fe200078e0049 */
[----:B------:R-:W2:Y:S01]  /*d000*/  LDL.LU R188, [R1+0x184] ;  /* 0x0001840001bc7983 */ /* 0x000ea20000300800 */
[----:B------:R-:W-:-:S02]  /*d010*/  IMAD.MOV.U32 R73, RZ, RZ, R161 ;  /* 0x000000ffff497224 */ /* 0x000fc400078e00a1 */
[----:B------:R-:W-:-:S04]  /*d020*/  IMAD.WIDE R74, R4, 0x2, R74 ;  /* 0x00000002044a7825 */ /* 0x000fc800078e024a */
[C---:B------:R-:W-:Y:S01]  /*d030*/  IMAD.WIDE R72, R4.reuse, 0x2, R72 ;  /* 0x0000000204487825 */ /* 0x040fe200078e0248 */
[----:B------:R-:W-:Y:S04]  /*d040*/  STL [R1+0x3c], R74 ;  /* 0x00003c4a01007387 */ /* 0x000fe80000100800 */
        /* <DEDUP_REMOVED lines=9> */
[----:B------:R-:W2:Y:S02]  /*d0e0*/  LDL.LU R192, [R1+0x17c] ;  /* 0x00017c0001c07983 */ /* 0x000ea40000300800 */
[----:B------:R-:W-:Y:S02]  /*d0f0*/  IMAD.MOV.U32 R72, RZ, RZ, R73 ;  /* 0x000000ffff487224 */ /* 0x000fe400078e0049 */
[----:B------:R-:W-:-:S04]  /*d100*/  IMAD.MOV.U32 R73, RZ, RZ, R165 ;  /* 0x000000ffff497224 */ /* 0x000fc800078e00a5 */
[----:B------:R-:W-:-:S05]  /*d110*/  IMAD.WIDE R72, R4, 0x2, R72 ;  /* 0x0000000204487825 */ /* 0x000fca00078e0248 */
        /* <DEDUP_REMOVED lines=12> */
[----:B------:R-:W-:-:S04]  /*d1e0*/  IMAD.WIDE R72, R4, 0x2, R72 ;  /* 0x0000000204487825 */ /* 0x000fc800078e0248 */
[----:B------:R-:W-:Y:S01]  /*d1f0*/  IMAD.MOV.U32 R169, RZ, RZ, R73 ;  /* 0x000000ffffa97224 */ /* 0x000fe200078e0049 */
[----:B------:R0:W-:Y:S02]  /*d200*/  STL [R1+0x50], R72 ;  /* 0x0000504801007387 */ /* 0x0001e40000100800 */
        /* <DEDUP_REMOVED lines=21> */
[----:B------:R-:W-:Y:S01]  /*d360*/  IMAD.MOV.U32 R72, RZ, RZ, R73 ;  /* 0x000000ffff487224 */ /* 0x000fe200078e0049 */
[----:B------:R-:W-:-:S05]  /*d370*/  MOV R73, R177 ;  /* 0x000000b100497202 */ /* 0x000fca0000000f00 */
        /* <DEDUP_REMOVED lines=10> */
[----:B------:R-:W2:Y:S03]  /*d420*/  LDL.LU R208, [R1+0x15c] ;  /* 0x00015c0001d07983 */ /* 0x000ea60000300800 */
[----:B------:R-:W-:Y:S01]  /*d430*/  MOV R72, R73 ;  /* 0x0000004900487202 */ /* 0x000fe20000000f00 */
        /* <DEDUP_REMOVED lines=19> */
[----:B------:R-:W4:Y:S03]  /*d570*/  LDL.LU R142, [R1+0x150] ;  /* 0x00015000018e7983 */ /* 0x000f260000300800 */
[----:B------:R-:W-:-:S04]  /*d580*/  IMAD.WIDE R72, R4, 0x2, R72 ;  /* 0x0000000204487825 */ /* 0x000fc800078e0248 */
[----:B------:R-:W-:Y:S01]  /*d590*/  IMAD.MOV.U32 R187, RZ, RZ, R73 ;  /* 0x000000ffffbb7224 */ /* 0x000fe200078e0049 */
[----:B------:R0:W-:Y:S02]  /*d5a0*/  STL [R1+0x74], R72 ;  /* 0x0000744801007387 */ /* 0x0001e40000100800 */
[----:B0-----:R-:W-:Y:S02]  /*d5b0*/  IMAD.MOV.U32 R73, RZ, RZ, R216 ;  /* 0x000000ffff497224 */ /* 0x001fe400078e00d8 */
[----:B------:R-:W4:Y:S02]  /*d5c0*/  LDL.LU R216, [R1+0x14c] ;  /* 0x00014c0001d87983 */ /* 0x000f240000300800 */
        /* <DEDUP_REMOVED lines=11> */
[----:B0-----:R-:W-:Y:S02]  /*d680*/  MOV R73, R220 ;  /* 0x000000dc00497202 */ /* 0x001fe40000000f00 */
[----:B------:R-:W4:Y:S03]  /*d690*/  LDL.LU R220, [R1+0x144] ;  /* 0x0001440001dc7983 */ /* 0x000f260000300800 */
        /* <DEDUP_REMOVED lines=8> */
[----:B------:R-:W-:-:S05]  /*d720*/  IMAD.WIDE R72, R4, 0x2, R72 ;  /* 0x0000000204487825 */ /* 0x000fca00078e0248 */
[----:B------:R0:W-:Y:S01]  /*d730*/  STL [R1+0x84], R72 ;  /* 0x0000844801007387 */ /* 0x0001e20000100800 */
[----:B------:R-:W-:Y:S01]  /*d740*/  MOV R195, R73 ;  /* 0x0000004900c37202 */ /* 0x000fe20000000f00 */
        /* <DEDUP_REMOVED lines=27> */
[----:B------:R-:W5:Y:S02]  /*d900*/  LDL.LU R232, [R1+0x12c] ;  /* 0x00012c0001e87983 */ /* 0x000f640000300800 */
[----:B------:R-:W-:Y:S02]  /*d910*/  IMAD.MOV.U32 R72, RZ, RZ, R73 ;  /* 0x000000ffff487224 */ /* 0x000fe400078e0049 */
[----:B------:R-:W-:-:S04]  /*d920*/  IMAD.MOV.U32 R73, RZ, RZ, R205 ;  /* 0x000000ffff497224 */ /* 0x000fc800078e00cd */
[----:B------:R-:W-:-:S04]  /*d930*/  IMAD.WIDE R72, R4, 0x2, R72 ;  /* 0x0000000204487825 */ /* 0x000fc800078e0248 */
[----:B------:R-:W-:Y:S01]  /*d940*/  IMAD.MOV.U32 R205, RZ, RZ, R73 ;  /* 0x000000ffffcd7224 */ /* 0x000fe200078e0049 */
[----:B------:R0:W-:Y:S02]  /*d950*/  STL [R1+0x98], R72 ;  /* 0x0000984801007387 */ /* 0x0001e40000100800 */
[----:B0-----:R-:W-:Y:S01]  /*d960*/  MOV R73, R207 ;  /* 0x000000cf00497202 */ /* 0x001fe20000000f00 */
[----:B------:R-:W-:Y:S02]  /*d970*/  IMAD.MOV.U32 R72, RZ, RZ, R152 ;  /* 0x000000ffff487224 */ /* 0x000fe400078e0098 */
[----:B------:R-:W5:Y:S02]  /*d980*/  LDL.LU R152, [R1+0x128] ;  /* 0x0001280001987983 */ /* 0x000f640000300800 */
[----:B------:R-:W-:-:S04]  /*d990*/  IMAD.WIDE R72, R4, 0x2, R72 ;  /* 0x0000000204487825 */ /* 0x000fc800078e0248 */
[----:B------:R-:W-:Y:S01]  /*d9a0*/  IMAD.MOV.U32 R207, RZ, RZ, R73 ;  /* 0x000000ffffcf7224 */ /* 0x000fe200078e0049 */
[----:B------:R0:W-:Y:S01]  /*d9b0*/  STL [R1+0x9c], R72 ;  /* 0x00009c4801007387 */ /* 0x0001e20000100800 */
[----:B------:R-:W-:Y:S02]  /*d9c0*/  IMAD.MOV.U32 R113, RZ, RZ, R75 ;  /* 0x000000ffff717224 */ /* 0x000fe400078e004b */
[----:B0-----:R-:W-:Y:S02]  /*d9d0*/  IMAD.MOV.U32 R73, RZ, RZ, R236 ;  /* 0x000000ffff497224 */ /* 0x001fe400078e00ec */
[----:B---3--:R-:W-:Y:S01]  /*d9e0*/  IMAD.MOV.U32 R74, RZ, RZ, R160 ;  /* 0x000000ffff4a7224 */ /* 0x008fe200078e00a0 */
[----:B------:R-:W3:Y:S01]  /*d9f0*/  LDL.LU R236, [R1+0x124] ;  /* 0x0001240001ec7983 */ /* 0x000ee20000300800 */
[----:B------:R-:W-:Y:S02]  /*da00*/  IMAD.MOV.U32 R72, RZ, RZ, R73 ;  /* 0x000000ffff487224 */ /* 0x000fe400078e0049 */
[----:B------:R-:W-:-:S04]  /*da10*/  IMAD.MOV.U32 R73, RZ, RZ, R209 ;  /* 0x000000ffff497224 */ /* 0x000fc800078e00d1 */
[----:B------:R-:W-:-:S04]  /*da20*/  IMAD.WIDE R72, R4, 0x2, R72 ;  /* 0x0000000204487825 */ /* 0x000fc800078e0248 */
[----:B--2---:R-:W-:Y:S01]  /*da30*/  IMAD.MOV.U32 R75, RZ, RZ, R114 ;  /* 0x000000ffff4b7224 */ /* 0x004fe200078e0072 */
[----:B------:R0:W-:Y:S01]  /*da40*/  STL [R1+0xa0], R72 ;  /* 0x0000a04801007387 */ /* 0x0001e20000100800 */
[----:B------:R-:W-:Y:S02]  /*da50*/  IMAD.MOV.U32 R209, RZ, RZ, R73 ;  /* 0x000000ffffd17224 */ /* 0x000fe400078e0049 */
[----:B------:R-:W-:-:S04]  /*da60*/  IMAD.WIDE R74, R4, 0x2, R74 ;  /* 0x00000002044a7825 */ /* 0x000fc800078e024a */
[----:B------:R-:W-:Y:S01]  /*da70*/  IMAD.MOV.U32 R160, RZ, RZ, R74 ;  /* 0x000000ffffa07224 */ /* 0x000fe200078e004a */
[----:B0-----:R-:W-:Y:S01]  /*da80*/  MOV R72, R154 ;  /* 0x0000009a00487202 */ /* 0x001fe20000000f00 */
[----:B------:R-:W-:Y:S01]  /*da90*/  IMAD.MOV.U32 R73, RZ, RZ, R211 ;  /* 0x000000ffff497224 */ /* 0x000fe200078e00d3 */
[----:B------:R-:W2:Y:S01]  /*daa0*/  LDL.LU R154, [R1+0x120] ;  /* 0x00012000019a7983 */ /* 0x000ea20000300800 */
[----:B------:R-:W-:Y:S02]  /*dab0*/  IMAD.MOV.U32 R114, RZ, RZ, R75 ;  /* 0x000000ffff727224 */ /* 0x000fe400078e004b */
[----:B------:R-:W-:-:S04]  /*dac0*/  IMAD.WIDE R72, R4, 0x2, R72 ;  /* 0x0000000204487825 */ /* 0x000fc800078e0248 */
[----:B------:R-:W-:Y:S02]  /*dad0*/  IMAD.MOV.U32 R74, RZ, RZ, R162 ;  /* 0x000000ffff4a7224 */ /* 0x000fe400078e00a2 */
[----:B------:R-:W-:Y:S01]  /*dae0*/  IMAD.MOV.U32 R75, RZ, RZ, R115 ;  /* 0x000000ffff4b7224 */ /* 0x000fe200078e0073 */
[----:B------:R0:W-:Y:S01]  /*daf0*/  STL [R1+0xa4], R72 ;  /* 0x0000a44801007387 */ /* 0x0001e20000100800 */
[----:B------:R-:W-:Y:S02]  /*db00*/  IMAD.MOV.U32 R211, RZ, RZ, R73 ;  /* 0x000000ffffd37224 */ /* 0x000fe400078e0049 */
[----:B------:R-:W-:-:S04]  /*db10*/  IMAD.WIDE R74, R4, 0x2, R74 ;  /* 0x00000002044a7825 */ /* 0x000fc800078e024a */
[----:B------:R-:W-:Y:S02]  /*db20*/  IMAD.MOV.U32 R162, RZ, RZ, R74 ;  /* 0x000000ffffa27224 */ /* 0x000fe400078e004a */
[----:B------:R-:W-:Y:S02]  /*db30*/  IMAD.MOV.U32 R115, RZ, RZ, R75 ;  /* 0x000000ffff737224 */ /* 0x000fe400078e004b */
[----:B0-----:R-:W-:Y:S02]  /*db40*/  IMAD.MOV.U32 R73, RZ, RZ, R240 ;  /* 0x000000ffff497224 */ /* 0x001fe400078e00f0 */
[----:B------:R-:W-:Y:S01]  /*db50*/  IMAD.MOV.U32 R74, RZ, RZ, R164 ;  /* 0x000000ffff4a7224 */ /* 0x000fe200078e00a4 */
[----:B------:R-:W2:Y:S01]  /*db60*/  LDL.LU R240, [R1+0x11c] ;  /* 0x00011c0001f07983 */ /* 0x000ea20000300800 */
[----:B------:R-:W-:Y:S02]  /*db70*/  IMAD.MOV.U32 R75, RZ, RZ, R116 ;  /* 0x000000ffff4b7224 */ /* 0x000fe400078e0074 */
[----:B------:R-:W-:-:S02]  /*db80*/  IMAD.MOV.U32 R72, RZ, RZ, R73 ;  /* 0x000000ffff487224 */ /* 0x000fc400078e0049 */
[----:B------:R-:W-:Y:S02]  /*db90*/  IMAD.MOV.U32 R73, RZ, RZ, R213 ;  /* 0x000000ffff497224 */ /* 0x000fe400078e00d5 */
[----:B------:R-:W-:-:S04]  /*dba0*/  IMAD.WIDE R74, R4, 0x2, R74 ;  /* 0x00000002044a7825 */ /* 0x000fc800078e024a */
[----:B------:R-:W-:-:S04]  /*dbb0*/  IMAD.WIDE R72, R4, 0x2, R72 ;  /* 0x0000000204487825 */ /* 0x000fc800078e0248 */
[----:B------:R-:W-:Y:S02]  /*dbc0*/  IMAD.MOV.U32 R164, RZ, RZ, R74 ;  /* 0x000000ffffa47224 */ /* 0x000fe400078e004a */
[----:B------:R-:W-:Y:S01]  /*dbd0*/  IMAD.MOV.U32 R116, RZ, RZ, R75 ;  /* 0x000000ffff747224 */ /* 0x000fe200078e004b */
[----:B------:R0:W-:Y:S01]  /*dbe0*/  STL [R1+0xa8], R72 ;  /* 0x0000a84801007387 */ /* 0x0001e20000100800 */
[----:B------:R-:W-:Y:S02]  /*dbf0*/  IMAD.MOV.U32 R74, RZ, RZ, R166 ;  /* 0x000000ffff4a7224 */ /* 0x000fe400078e00a6 */
[----:B------:R-:W-:Y:S02]  /*dc00*/  IMAD.MOV.U32 R75, RZ, RZ, R117 ;  /* 0x000000ffff4b7224 */ /* 0x000fe400078e0075 */
[----:B------:R-:W-:Y:S02]  /*dc10*/  IMAD.MOV.U32 R213, RZ, RZ, R73 ;  /* 0x000000ffffd57224 */ /* 0x000fe400078e0049 */
[----:B------:R-:W-:-:S04]  /*dc20*/  IMAD.WIDE R74, R4, 0x2, R74 ;  /* 0x00000002044a7825 */ /* 0x000fc800078e024a */
[----:B0-----:R-:W-:Y:S02]  /*dc30*/  IMAD.MOV.U32 R72, RZ, RZ, R156 ;  /* 0x000000ffff487224 */ /* 0x001fe400078e009c */
[----:B------:R-:W-:Y:S01]  /*dc40*/  IMAD.MOV.U32 R73, RZ, RZ, R215 ;  /* 0x000000ffff497224 */ /* 0x000fe200078e00d7 */
[----:B------:R-:W2:Y:S01]  /*dc50*/  LDL.LU R156, [R1+0x118] ;  /* 0x00011800019c7983 */ /* 0x000ea20000300800 */
[----:B------:R-:W-:Y:S02]  /*dc60*/  IMAD.MOV.U32 R166, RZ, RZ, R74 ;  /* 0x000000ffffa67224 */ /* 0x000fe400078e004a */
[----:B------:R-:W-:-:S04]  /*dc70*/  IMAD.WIDE R72, R4, 0x2, R72 ;  /* 0x0000000204487825 */ /* 0x000fc800078e0248 */
[----:B------:R-:W-:Y:S02]  /*dc80*/  IMAD.MOV.U32 R117, RZ, RZ, R75 ;  /* 0x000000ffff757224 */ /* 0x000fe400078e004b */
[----:B------:R-:W-:Y:S02]  /*dc90*/  IMAD.MOV.U32 R74, RZ, RZ, R168 ;  /* 0x000000ffff4a7224 */ /* 0x000fe400078e00a8 */
[----:B------:R-:W-:Y:S01]  /*dca0*/  IMAD.MOV.U32 R75, RZ, RZ, R118 ;  /* 0x000000ffff4b7224 */ /* 0x000fe200078e0076 */
[----:B------:R0:W-:Y:S01]  /*dcb0*/  STL [R1+0xac], R72 ;  /* 0x0000ac4801007387 */ /* 0x0001e20000100800 */
[----:B------:R-:W-:Y:S02]  /*dcc0*/  IMAD.MOV.U32 R215, RZ, RZ, R73 ;  /* 0x000000ffffd77224 */ /* 0x000fe400078e0049 */
[----:B------:R-:W-:-:S04]  /*dcd0*/  IMAD.WIDE R74, R4, 0x2, R74 ;  /* 0x00000002044a7825 */ /* 0x000fc800078e024a */
[----:B0-----:R-:W-:Y:S01]  /*dce0*/  IMAD.MOV.U32 R73, RZ, RZ, R244 ;  /* 0x000000ffff497224 */ /* 0x001fe200078e00f4 */
[----:B------:R-:W-:Y:S01]  /*dcf0*/  MOV R118, R75 ;  /* 0x0000004b00767202 */ /* 0x000fe20000000f00 */
[----:B------:R-:W-:Y:S01]  /*dd00*/  IMAD.MOV.U32 R168, RZ, RZ, R74 ;  /* 0x000000ffffa87224 */ /* 0x000fe200078e004a */
[----:B------:R-:W2:Y:S01]  /*dd10*/  LDL.LU R244, [R1+0x114] ;  /* 0x0001140001f47983 */ /* 0x000ea20000300800 */
[----:B------:R-:W-:Y:S02]  /*dd20*/  IMAD.MOV.U32 R72, RZ, RZ, R73 ;  /* 0x000000ffff487224 */ /* 0x000fe400078e0049 */
[----:B------:R-:W-:Y:S02]  /*dd30*/  IMAD.MOV.U32 R73, RZ, RZ, R217 ;  /* 0x000000ffff497224 */ /* 0x000fe400078e00d9 */
[----:B------:R-:W-:Y:S02]  /*dd40*/  IMAD.MOV.U32 R74, RZ, RZ, R170 ;  /* 0x000000ffff4a7224 */ /* 0x000fe400078e00aa */
[----:B------:R-:W-:-:S02]  /*dd50*/  IMAD.MOV.U32 R75, RZ, RZ, R119 ;  /* 0x000000ffff4b7224 */ /* 0x000fc400078e0077 */
[----:B------:R-:W-:-:S04]  /*dd60*/  IMAD.WIDE R72, R4, 0x2, R72 ;  /* 0x0000000204487825 */ /* 0x000fc800078e0248 */
[----:B------:R-:W-:Y:S01]  /*dd70*/  IMAD.WIDE R74, R4, 0x2, R74 ;  /* 0x00000002044a7825 */ /* 0x000fe200078e024a */
[----:B------:R0:W-:Y:S03]  /*dd80*/  STL [R1+0xb0], R72 ;  /* 0x0000b04801007387 */ /* 0x0001e60000100800 */
[----:B------:R-:W-:Y:S02]  /*dd90*/  IMAD.MOV.U32 R217, RZ, RZ, R73 ;  /* 0x000000ffffd97224 */ /* 0x000fe400078e0049 */
[----:B------:R-:W-:Y:S02]  /*dda0*/  IMAD.MOV.U32 R170, RZ, RZ, R74 ;  /* 0x000000ffffaa7224 */ /* 0x000fe400078e004a */
[----:B------:R-:W-:Y:S02]  /*ddb0*/  IMAD.MOV.U32 R119, RZ, RZ, R75 ;  /* 0x000000ffff777224 */ /* 0x000fe400078e004b */
[----:B------:R-:W-:-:S02]  /*ddc0*/  IMAD.MOV.U32 R74, RZ, RZ, R172 ;  /* 0x000000ffff4a7224 */ /* 0x000fc400078e00ac */
[----:B------:R-:W-:Y:S02]  /*ddd0*/  IMAD.MOV.U32 R75, RZ, RZ, R120 ;  /* 0x000000ffff4b7224 */ /* 0x000fe400078e0078 */
[----:B0-----:R-:W-:Y:S02]  /*dde0*/  IMAD.MOV.U32 R72, RZ, RZ, R248 ;  /* 0x000000ffff487224 */ /* 0x001fe400078e00f8 */
[----:B------:R-:W-:Y:S01]  /*ddf0*/  IMAD.MOV.U32 R73, RZ, RZ, R219 ;  /* 0x000000ffff497224 */ /* 0x000fe200078e00db */
[----:B------:R-:W2:Y:S01]  /*de00*/  LDL.LU R248, [R1+0x110] ;  /* 0x0001100001f87983 */ /* 0x000ea20000300800 */
[----:B------:R-:W-:-:S04]  /*de10*/  IMAD.WIDE R74, R4, 0x2, R74 ;  /* 0x00000002044a7825 */ /* 0x000fc800078e024a */
[----:B------:R-:W-:Y:S01]  /*de20*/  IMAD.WIDE R72, R4, 0x2, R72 ;  /* 0x0000000204487825 */ /* 0x000fe200078e0248 */
[----:B------:R-:W-:-:S03]  /*de30*/  MOV R172, R74 ;  /* 0x0000004a00ac7202 */ /* 0x000fc60000000f00 */
[----:B------:R-:W-:Y:S01]  /*de40*/  IMAD.MOV.U32 R219, RZ, RZ, R73 ;  /* 0x000000ffffdb7224 */ /* 0x000fe200078e0049 */
[----:B------:R0:W-:Y:S01]  /*de50*/  STL [R1+0xb4], R72 ;  /* 0x0000b44801007387 */ /* 0x0001e20000100800 */
[----:B------:R-:W-:Y:S02]  /*de60*/  IMAD.MOV.U32 R120, RZ, RZ, R75 ;  /* 0x000000ffff787224 */ /* 0x000fe400078e004b */
[----:B------:R-:W-:Y:S02]  /*de70*/  IMAD.MOV.U32 R74, RZ, RZ, R174 ;  /* 0x000000ffff4a7224 */ /* 0x000fe400078e00ae */
[----:B------:R-:W-:Y:S02]  /*de80*/  IMAD.MOV.U32 R75, RZ, RZ, R121 ;  /* 0x000000ffff4b7224 */ /* 0x000fe400078e0079 */
[----:B0-----:R-:W-:Y:S02]  /*de90*/  IMAD.MOV.U32 R73, RZ, RZ, R90 ;  /* 0x000000ffff497224 */ /* 0x001fe400078e005a */
[----:B------:R-:W-:Y:S01]  /*dea0*/  IMAD.WIDE R74, R4, 0x2, R74 ;  /* 0x00000002044a7825 */ /* 0x000fe200078e024a */
[----:B------:R-:W2:Y:S03]  /*deb0*/  LDL.LU R90, [R1+0x10c] ;  /* 0x00010c00015a7983 */ /* 0x000ea60000300800 */
[----:B------:R-:W-:-:S02]  /*dec0*/  IMAD.MOV.U32 R72, RZ, RZ, R73 ;  /* 0x000000ffff487224 */ /* 0x000fc400078e0049 */
[----:B------:R-:W-:Y:S02]  /*ded0*/  IMAD.MOV.U32 R73, RZ, RZ, R221 ;  /* 0x000000ffff497224 */ /* 0x000fe400078e00dd */
[----:B------:R-:W-:Y:S02]  /*dee0*/  IMAD.MOV.U32 R174, RZ, RZ, R74 ;  /* 0x000000ffffae7224 */ /* 0x000fe400078e004a */
[----:B------:R-:W-:Y:S02]  /*def0*/  IMAD.MOV.U32 R121, RZ, RZ, R75 ;  /* 0x000000ffff797224 */ /* 0x000fe400078e004b */
[----:B------:R-:W-:-:S04]  /*df00*/  IMAD.WIDE R72, R4, 0x2, R72 ;  /* 0x0000000204487825 */ /* 0x000fc800078e0248 */
[----:B------:R-:W-:Y:S02]  /*df10*/  IMAD.MOV.U32 R74, RZ, RZ, R176 ;  /* 0x000000ffff4a7224 */ /* 0x000fe400078e00b0 */
[----:B------:R-:W-:Y:S01]  /*df20*/  IMAD.MOV.U32 R75, RZ, RZ, R122 ;  /* 0x000000ffff4b7224 */ /* 0x000fe200078e007a */
[----:B------:R0:W-:Y:S01]  /*df30*/  STL [R1+0xb8], R72 ;  /* 0x0000b84801007387 */ /* 0x0001e20000100800 */
[----:B------:R-:W-:Y:S02]  /*df40*/  MOV R221, R73 ;  /* 0x0000004900dd7202 */ /* 0x000fe40000000f00 */
        /* <DEDUP_REMOVED lines=15> */
[----:B0-----:R-:W-:Y:S02]  /*e040*/  IMAD.MOV.U32 R73, RZ, RZ, R88 ;  /* 0x000000ffff497224 */ /* 0x001fe400078e0058 */
[----:B------:R-:W2:Y:S01]  /*e050*/  LDL.LU R88, [R1+0x104] ;  /* 0x0001040001587983 */ /* 0x000ea20000300800 */
        /* <DEDUP_REMOVED lines=8> */
[----:B----4-:R-:W-:Y:S01]  /*e0e0*/  MOV R75, R126 ;  /* 0x0000007e004b7202 */ /* 0x010fe20000000f00 */
[----:B------:R-:W-:Y:S02]  /*e0f0*/  IMAD.MOV.U32 R182, RZ, RZ, R74 ;  /* 0x000000ffffb67224 */ /* 0x000fe400078e004a */
[----:B-----5:R-:W-:-:S04]  /*e100*/  IMAD.MOV.U32 R74, RZ, RZ, R184 ;  /* 0x000000ffff4a7224 */ /* 0x020fc800078e00b8 */
        /* <DEDUP_REMOVED lines=79> */
[----:B------:R-:W-:Y:S02]  /*e600*/  IMAD.MOV.U32 R75, RZ, RZ, R142 ;  /* 0x000000ffff4b7224 */ /* 0x000fe400078e008e */
[----:B------:R-:W-:Y:S02]  /*e610*/  IMAD.MOV.U32 R72, RZ, RZ, R73 ;  /* 0x000000ffff487224 */ /* 0x000fe400078e0049 */
[----:B------:R-:W-:-:S02]  /*e620*/  IMAD.MOV.U32 R73, RZ, RZ, R225 ;  /* 0x000000ffff497224 */ /* 0x000fc400078e00e1 */
[----:B------:R-:W-:-:S04]  /*e630*/  IMAD.WIDE R74, R4, 0x2, R74 ;  /* 0x00000002044a7825 */ /* 0x000fc800078e024a */
[----:B------:R-:W-:-:S04]  /*e640*/  IMAD.WIDE R72, R4, 0x2, R72 ;  /* 0x0000000204487825 */ /* 0x000fc800078e0248 */
[----:B------:R-:W-:Y:S01]  /*e650*/  IMAD.MOV.U32 R216, RZ, RZ, R74 ;  /* 0x000000ffffd87224 */ /* 0x000fe200078e004a */
[----:B------:R-:W-:Y:S01]  /*e660*/  MOV R74, R218 ;  /* 0x000000da004a7202 */ /* 0x000fe20000000f00 */
[----:B------:R-:W-:Y:S01]  /*e670*/  IMAD.MOV.U32 R142, RZ, RZ, R75 ;  /* 0x000000ffff8e7224 */ /* 0x000fe200078e004b */
[----:B------:R0:W-:Y:S01]  /*e680*/  STL [R1+0xc0], R72 ;  /* 0x0000c04801007387 */ /* 0x0001e20000100800 */
[----:B------:R-:W-:Y:S02]  /*e690*/  IMAD.MOV.U32 R75, RZ, RZ, R143 ;  /* 0x000000ffff4b7224 */ /* 0x000fe400078e008f */
[----:B------:R-:W-:Y:S02]  /*e6a0*/  IMAD.MOV.U32 R225, RZ, RZ, R73 ;  /* 0x000000ffffe17224 */ /* 0x000fe400078e0049 */
[----:B------:R-:W-:-:S04]  /*e6b0*/  IMAD.WIDE R74, R4, 0x2, R74 ;  /* 0x00000002044a7825 */ /* 0x000fc800078e024a */
[----:B0-----:R-:W-:Y:S02]  /*e6c0*/  IMAD.MOV.U32 R72, RZ, RZ, R94 ;  /* 0x000000ffff487224 */ /* 0x001fe400078e005e */
[----:B------:R-:W-:-:S04]  /*e6d0*/  IMAD.MOV.U32 R73, RZ, RZ, R227 ;  /* 0x000000ffff497224 */ /* 0x000fc800078e00e3 */
        /* <DEDUP_REMOVED lines=9> */
[----:B------:R-:W-:Y:S02]  /*e770*/  IMAD.MOV.U32 R73, RZ, RZ, R229 ;  /* 0x000000ffff497224 */ /* 0x000fe400078e00e5 */
        /* <DEDUP_REMOVED lines=8> */
[----:B------:R-:W-:Y:S02]  /*e800*/  IMAD.MOV.U32 R222, RZ, RZ, R74 ;  /* 0x000000ffffde7224 */ /* 0x000fe400078e004a */
[----:B0-----:R-:W-:Y:S02]  /*e810*/  IMAD.MOV.U32 R72, RZ, RZ, R98 ;  /* 0x000000ffff487224 */ /* 0x001fe400078e0062 */
[----:B------:R-:W-:Y:S02]  /*e820*/  IMAD.MOV.U32 R73, RZ, RZ, R231 ;  /* 0x000000ffff497224 */ /* 0x000fe400078e00e7 */
        /* <DEDUP_REMOVED lines=9> */
[----:B------:R-:W-:Y:S01]  /*e8c0*/  IMAD.MOV.U32 R73, RZ, RZ, R233 ;  /* 0x000000ffff497224 */ /* 0x000fe200078e00e9 */
[----:B------:R-:W-:Y:S01]  /*e8d0*/  MOV R146, R75 ;  /* 0x0000004b00927202 */ /* 0x000fe20000000f00 */
[----:B------:R-:W-:Y:S02]  /*e8e0*/  IMAD.MOV.U32 R74, RZ, RZ, R226 ;  /* 0x000000ffff4a7224 */ /* 0x000fe400078e00e2 */
[----:B------:R-:W-:-:S04]  /*e8f0*/  IMAD.WIDE R72, R4, 0x2, R72 ;  /* 0x0000000204487825 */ /* 0x000fc800078e0248 */
        /* <DEDUP_REMOVED lines=14> */
[----:B------:R-:W-:Y:S01]  /*e9e0*/  IMAD.MOV.U32 R228, RZ, RZ, R74 ;  /* 0x000000ffffe47224 */ /* 0x000fe200078e004a */
[----:B------:R-:W-:Y:S01]  /*e9f0*/  MOV R148, R75 ;  /* 0x0000004b00947202 */ /* 0x000fe20000000f00 */
[----:B0-----:R-:W-:Y:S02]  /*ea00*/  IMAD.MOV.U32 R72, RZ, RZ, R93 ;  /* 0x000000ffff487224 */ /* 0x001fe400078e005d */
[----:B------:R-:W-:Y:S02]  /*ea10*/  IMAD.MOV.U32 R73, RZ, RZ, R237 ;  /* 0x000000ffff497224 */ /* 0x000fe400078e00ed */
[----:B------:R-:W-:Y:S02]  /*ea20*/  IMAD.MOV.U32 R74, RZ, RZ, R230 ;  /* 0x000000ffff4a7224 */ /* 0x000fe400078e00e6 */
[----:B------:R-:W-:-:S04]  /*ea30*/  IMAD.WIDE R72, R4, 0x2, R72 ;  /* 0x0000000204487825 */ /* 0x000fc800078e0248 */
[----:B------:R-:W-:Y:S01]  /*ea40*/  IMAD.MOV.U32 R75, RZ, RZ, R149 ;  /* 0x000000ffff4b7224 */ /* 0x000fe200078e0095 */
[----:B------:R0:W-:Y:S01]  /*ea50*/  STL [R1+0xd8], R72 ;  /* 0x0000d84801007387 */ /* 0x0001e20000100800 */
[----:B------:R-:W-:Y:S02]  /*ea60*/  IMAD.MOV.U32 R237, RZ, RZ, R73 ;  /* 0x000000ffffed7224 */ /* 0x000fe400078e0049 */
[----:B------:R-:W-:-:S04]  /*ea70*/  IMAD.WIDE R74, R4, 0x2, R74 ;  /* 0x00000002044a7825 */ /* 0x000fc800078e024a */
[----:B------:R-:W-:Y:S02]  /*ea80*/  IMAD.MOV.U32 R230, RZ, RZ, R74 ;  /* 0x000000ffffe67224 */ /* 0x000fe400078e004a */
[----:B------:R-:W-:Y:S02]  /*ea90*/  IMAD.MOV.U32 R149, RZ, RZ, R75 ;  /* 0x000000ffff957224 */ /* 0x000fe400078e004b */
[----:B0-----:R-:W-:Y:S02]  /*eaa0*/  IMAD.MOV.U32 R72, RZ, RZ, R84 ;  /* 0x000000ffff487224 */ /* 0x001fe400078e0054 */
[----:B------:R-:W-:Y:S02]  /*eab0*/  IMAD.MOV.U32 R73, RZ, RZ, R239 ;  /* 0x000000ffff497224 */ /* 0x000fe400078e00ef */
[----:B------:R-:W-:Y:S02]  /*eac0*/  IMAD.MOV.U32 R74, RZ, RZ, R232 ;  /* 0x000000ffff4a7224 */ /* 0x000fe400078e00e8 */
[----:B------:R-:W-:-:S02]  /*ead0*/  IMAD.MOV.U32 R75, RZ, RZ, R150 ;  /* 0x000000ffff4b7224 */ /* 0x000fc400078e0096 */
[----:B------:R-:W-:-:S04]  /*eae0*/  IMAD.WIDE R72, R4, 0x2, R72 ;  /* 0x0000000204487825 */ /* 0x000fc800078e0248 */
[----:B------:R-:W-:Y:S01]  /*eaf0*/  IMAD.WIDE R74, R4, 0x2, R74 ;  /* 0x00000002044a7825 */ /* 0x000fe200078e024a */
[----:B------:R0:W-:Y:S03]  /*eb00*/  STL [R1+0xdc], R72 ;  /* 0x0000dc4801007387 */ /* 0x0001e60000100800 */
[----:B------:R-:W-:Y:S01]  /*eb10*/  IMAD.MOV.U32 R239, RZ, RZ, R73 ;  /* 0x000000ffffef7224 */ /* 0x000fe200078e0049 */
[----:B------:R-:W-:Y:S01]  /*eb20*/  MOV R150, R75 ;  /* 0x0000004b00967202 */ /* 0x000fe20000000f00 */
[----:B------:R-:W-:Y:S02]  /*eb30*/  IMAD.MOV.U32 R232, RZ, RZ, R74 ;  /* 0x000000ffffe87224 */ /* 0x000fe400078e004a */
[----:B------:R-:W-:Y:S02]  /*eb40*/  IMAD.MOV.U32 R74, RZ, RZ, R234 ;  /* 0x000000ffff4a7224 */ /* 0x000fe400078e00ea */
[----:B0-----:R-:W-:-:S02]  /*eb50*/  IMAD.MOV.U32 R72, RZ, RZ, R85 ;  /* 0x000000ffff487224 */ /* 0x001fc400078e0055 */
[----:B------:R-:W-:Y:S02]  /*eb60*/  IMAD.MOV.U32 R73, RZ, RZ, R241 ;  /* 0x000000ffff497224 */ /* 0x000fe400078e00f1 */
[----:B------:R-:W-:Y:S02]  /*eb70*/  IMAD.MOV.U32 R75, RZ, RZ, R151 ;  /* 0x000000ffff4b7224 */ /* 0x000fe400078e0097 */
[----:B------:R-:W-:-:S04]  /*eb80*/  IMAD.WIDE R72, R4, 0x2, R72 ;  /* 0x0000000204487825 */ /* 0x000fc800078e0248 */
[----:B------:R-:W-:Y:S01]  /*eb90*/  IMAD.WIDE R74, R4, 0x2, R74 ;  /* 0x00000002044a7825 */ /* 0x000fe200078e024a */
[----:B------:R0:W-:Y:S03]  /*eba0*/  STL [R1+0xe0], R72 ;  /* 0x0000e04801007387 */ /* 0x0001e60000100800 */
[----:B------:R-:W-:Y:S02]  /*ebb0*/  IMAD.MOV.U32 R241, RZ, RZ, R73 ;  /* 0x000000fffff17224 */ /* 0x000fe400078e0049 */
[----:B------:R-:W-:Y:S02]  /*ebc0*/  IMAD.MOV.U32 R234, RZ, RZ, R74 ;  /* 0x000000ffffea7224 */ /* 0x000fe400078e004a */
[----:B------:R-:W-:Y:S02]  /*ebd0*/  IMAD.MOV.U32 R151, RZ, RZ, R75 ;  /* 0x000000ffff977224 */ /* 0x000fe400078e004b */
[----:B---3--:R-:W-:-:S02]  /*ebe0*/  IMAD.MOV.U32 R74, RZ, RZ, R236 ;  /* 0x000000ffff4a7224 */ /* 0x008fc400078e00ec */
[----:B0-----:R-:W-:Y:S02]  /*ebf0*/  IMAD.MOV.U32 R72, RZ, RZ, R86 ;  /* 0x000000ffff487224 */ /* 0x001fe400078e0056 */
[----:B------:R-:W-:Y:S02]  /*ec00*/  IMAD.MOV.U32 R73, RZ, RZ, R243 ;  /* 0x000000ffff497224 */ /* 0x000fe400078e00f3 */
[----:B------:R-:W-:Y:S02]  /*ec10*/  IMAD.MOV.U32 R75, RZ, RZ, R152 ;  /* 0x000000ffff4b7224 */ /* 0x000fe400078e0098 */
[----:B------:R-:W-:-:S04]  /*ec20*/  IMAD.WIDE R72, R4, 0x2, R72 ;  /* 0x0000000204487825 */ /* 0x000fc800078e0248 */
[----:B------:R-:W-:Y:S01]  /*ec30*/  IMAD.WIDE R74, R4, 0x2, R74 ;  /* 0x00000002044a7825 */ /* 0x000fe200078e024a */
[----:B------:R0:W-:Y:S03]  /*ec40*/  STL [R1+0xe4], R72 ;  /* 0x0000e44801007387 */ /* 0x0001e60000100800 */
[----:B------:R-:W-:Y:S01]  /*ec50*/  IMAD.MOV.U32 R243, RZ, RZ, R73 ;  /* 0x000000fffff37224 */ /* 0x000fe200078e0049 */
[----:B------:R-:W-:Y:S01]  /*ec60*/  MOV R152, R75 ;  /* 0x0000004b00987202 */ /* 0x000fe20000000f00 */
[----:B------:R-:W-:Y:S02]  /*ec70*/  IMAD.MOV.U32 R236, RZ, RZ, R74 ;  /* 0x000000ffffec7224 */ /* 0x000fe400078e004a */
[----:B------:R-:W-:Y:S02]  /*ec80*/  IMAD.MOV.U32 R74, RZ, RZ, R238 ;  /* 0x000000ffff4a7224 */ /* 0x000fe400078e00ee */
[----:B------:R-:W-:-:S02]  /*ec90*/  IMAD.MOV.U32 R75, RZ, RZ, R153 ;  /* 0x000000ffff4b7224 */ /* 0x000fc400078e0099 */
[----:B0-----:R-:W-:Y:S02]  /*eca0*/  IMAD.MOV.U32 R72, RZ, RZ, R87 ;  /* 0x000000ffff487224 */ /* 0x001fe400078e0057 */
[----:B------:R-:W-:-:S04]  /*ecb0*/  IMAD.MOV.U32 R73, RZ, RZ, R245 ;  /* 0x000000ffff497224 */ /* 0x000fc800078e00f5 */
[----:B------:R-:W-:-:S04]  /*ecc0*/  IMAD.WIDE R72, R4, 0x2, R72 ;  /* 0x0000000204487825 */ /* 0x000fc800078e0248 */
[----:B------:R-:W-:Y:S01]  /*ecd0*/  IMAD.WIDE R74, R4, 0x2, R74 ;  /* 0x00000002044a7825 */ /* 0x000fe200078e024a */
[----:B------:R0:W-:Y:S03]  /*ece0*/  STL [R1+0xe8], R72 ;  /* 0x0000e84801007387 */ /* 0x0001e60000100800 */
[----:B------:R-:W-:Y:S02]  /*ecf0*/  IMAD.MOV.U32 R245, RZ, RZ, R73 ;  /* 0x000000fffff57224 */ /* 0x000fe400078e0049 */
[----:B------:R-:W-:Y:S02]  /*ed00*/  IMAD.MOV.U32 R238, RZ, RZ, R74 ;  /* 0x000000ffffee7224 */ /* 0x000fe400078e004a */
[----:B------:R-:W-:Y:S02]  /*ed10*/  IMAD.MOV.U32 R153, RZ, RZ, R75 ;  /* 0x000000ffff997224 */ /* 0x000fe400078e004b */
[----:B--2---:R-:W-:-:S02]  /*ed20*/  IMAD.MOV.U32 R74, RZ, RZ, R240 ;  /* 0x000000ffff4a7224 */ /* 0x004fc400078e00f0 */
        /* <DEDUP_REMOVED lines=12> */
[----:B------:R-:W-:Y:S02]  /*edf0*/  IMAD.MOV.U32 R73, RZ, RZ, R248 ;  /* 0x000000ffff497224 */ /* 0x000fe400078e00f8 */
[----:B------:R-:W-:-:S04]  /*ee00*/  IMAD.WIDE R74, R4, 0x2, R74 ;  /* 0x00000002044a7825 */ /* 0x000fc800078e024a */
[----:B------:R-:W-:Y:S01]  /*ee10*/  IMAD.WIDE R72, R4, 0x2, R72 ;  /* 0x0000000204487825 */ /* 0x000fe200078e0248 */
[----:B------:R-:W-:-:S03]  /*ee20*/  IADD3 R88, R88, -0x1, RZ ;  /* 0xffffffff58587810 */ /* 0x000fc60007ffe0ff */
[----:B------:R-:W-:Y:S01]  /*ee30*/  IMAD.MOV.U32 R242, RZ, RZ, R74 ;  /* 0x000000fffff27224 */ /* 0x000fe200078e004a */
[----:B------:R0:W-:Y:S01]  /*ee40*/  STL [R1+0xf0], R72 ;  /* 0x0000f04801007387 */ /* 0x0001e20000100800 */
[----:B------:R-:W-:Y:S02]  /*ee50*/  IMAD.MOV.U32 R155, RZ, RZ, R75 ;  /* 0x000000ffff9b7224 */ /* 0x000fe400078e004b */
[----:B------:R-:W-:Y:S02]  /*ee60*/  IMAD.MOV.U32 R74, RZ, RZ, R244 ;  /* 0x000000ffff4a7224 */ /* 0x000fe400078e00f4 */
[----:B------:R-:W-:Y:S01]  /*ee70*/  IMAD.MOV.U32 R75, RZ, RZ, R156 ;  /* 0x000000ffff4b7224 */ /* 0x000fe200078e009c */
[----:B------:R-:W-:-:S03]  /*ee80*/  ISETP.NE.U32.AND P0, PT, R88, RZ, PT ;  /* 0x000000ff5800720c */ /* 0x000fc60003f05070 */
[----:B------:R-:W-:-:S04]  /*ee90*/  IMAD.WIDE R74, R4, 0x2, R74 ;  /* 0x00000002044a7825 */ /* 0x000fc800078e024a */
[----:B------:R-:W-:Y:S01]  /*eea0*/  IMAD.MOV.U32 R244, RZ, RZ, R74 ;  /* 0x000000fffff47224 */ /* 0x000fe200078e004a */
[----:B------:R-:W-:Y:S01]  /*eeb0*/  MOV R156, R75 ;  /* 0x0000004b009c7202 */ /* 0x000fe20000000f00 */
[----:B------:R-:W-:Y:S02]  /*eec0*/  IMAD.MOV.U32 R74, RZ, RZ, R246 ;  /* 0x000000ffff4a7224 */ /* 0x000fe400078e00f6 */
[----:B------:R-:W-:Y:S02]  /*eed0*/  IMAD.MOV.U32 R75, RZ, RZ, R157 ;  /* 0x000000ffff4b7224 */ /* 0x000fe400078e009d */
[----:B------:R-:W-:Y:S01]  /*eee0*/  IMAD.MOV.U32 R84, RZ, RZ, c[0x0][0x188] ;  /* 0x00006200ff547624 */ /* 0x000fe200078e00ff */
[----:B------:R-:W-:Y:S01]  /*eef0*/  UIADD3 UR4, UR4, -0x40, URZ ;  /* 0xffffffc004047890 */ /* 0x000fe2000fffe03f */
[----:B------:R-:W-:-:S04]  /*ef00*/  IMAD.WIDE R74, R4, 0x2, R74 ;  /* 0x00000002044a7825 */ /* 0x000fc800078e024a */
[----:B------:R-:W-:Y:S02]  /*ef10*/  IMAD.SHL.U32 R84, R84, 0x40, RZ ;  /* 0x0000004054547824 */ /* 0x000fe400078e00ff */
[----:B------:R-:W-:-:S04]  /*ef20*/  IMAD.WIDE R16, R4, 0x2, R16 ;  /* 0x0000000204107825 */ /* 0x000fc800078e0210 */
[----:B------:R-:W-:-:S04]  /*ef30*/  IMAD.WIDE R22, R4, 0x2, R22 ;  /* 0x0000000204167825 */ /* 0x000fc800078e0216 */
[----:B------:R-:W-:-:S04]  /*ef40*/  IMAD.WIDE R28, R4, 0x2, R28 ;  /* 0x00000002041c7825 */ /* 0x000fc800078e021c */
[----:B------:R-:W-:-:S04]  /*ef50*/  IMAD.WIDE R34, R4, 0x2, R34 ;  /* 0x0000000204227825 */ /* 0x000fc800078e0222 */
[----:B------:R-:W-:-:S04]  /*ef60*/  IMAD.WIDE R40, R4, 0x2, R40 ;  /* 0x0000000204287825 */ /* 0x000fc800078e0228 */
[----:B------:R-:W-:-:S04]  /*ef70*/  IMAD.WIDE R42, R4, 0x2, R42 ;  /* 0x00000002042a7825 */ /* 0x000fc800078e022a */
[----:B------:R-:W-:-:S04]  /*ef80*/  IMAD.WIDE R44, R4, 0x2, R44 ;  /* 0x00000002042c7825 */ /* 0x000fc800078e022c */
[----:B------:R-:W-:-:S04]  /*ef90*/  IMAD.WIDE R46, R4, 0x2, R46 ;  /* 0x00000002042e7825 */ /* 0x000fc800078e022e */
[----:B------:R-:W-:Y:S02]  /*efa0*/  IMAD.MOV.U32 R246, RZ, RZ, R74 ;  /* 0x000000fffff67224 */ /* 0x000fe400078e004a */
[----:B------:R-:W-:Y:S02]  /*efb0*/  IMAD.MOV.U32 R157, RZ, RZ, R75 ;  /* 0x000000ffff9d7224 */ /* 0x000fe400078e004b */
[----:B------:R-:W-:-:S04]  /*efc0*/  IMAD.WIDE R90, R84, 0x2, R90 ;  /* 0x00000002545a7825 */ /* 0x000fc800078e025a */
[----:B------:R-:W-:Y:S01]  /*efd0*/  IMAD.MOV.U32 R248, RZ, RZ, R73 ;  /* 0x000000fffff87224 */ /* 0x000fe200078e0049 */
[----:B0-----:R-:W-:Y:S01]  /*efe0*/  @!P0 CALL.REL.NOINC `(.L_x_2) ;  /* 0x0000001000008944 */ /* 0x001fe20003c00000 */
[----:B------:R-:W-:Y:S05]  /*eff0*/  BRA `(.L_x_3) ;  /* 0xffff989000007947 */ /* 0x000fea000383ffff */
.L_x_2:
[----:B------:R-:W-:Y:S02]  /*f000*/  F2FP.PACK_AB R4, R71, R67 ;  /* 0x000000434704723e */ /* 0x000fe400000000ff */
[----:B------:R-:W-:Y:S02]  /*f010*/  F2FP.PACK_AB R8, R70, R66 ;  /* 0x000000424608723e */ /* 0x000fe400000000ff */
[----:B------:R-:W-:Y:S02]  /*f020*/  F2FP.PACK_AB R12, R69, R65 ;  /* 0x00000041450c723e */ /* 0x000fe400000000ff */
[----:B------:R-:W-:Y:S02]  /*f030*/  F2FP.PACK_AB R7, R83, R79 ;  /* 0x0000004f5307723e */ /* 0x000fe400000000ff */
[----:B------:R-:W-:Y:S02]  /*f040*/  F2FP.PACK_AB R6, R51, R55 ;  /* 0x000000373306723e */ /* 0x000fe400000000ff */
[----:B------:R-:W-:-:S02]  /*f050*/  F2FP.PACK_AB R5, R59, R63 ;  /* 0x0000003f3b05723e */ /* 0x000fc400000000ff */
        /* <DEDUP_REMOVED lines=10> */
.L_x_1:
[----:B0-----:R-:W2:Y:S04]  /*f100*/  LDL.LU R16, [R1+0x100] ;  /* 0x0001000001107983 */ /* 0x001ea80000300800 */
[----:B------:R-:W3:Y:S04]  /*f110*/  LDL.LU R20, [R1+0xfc] ;  /* 0x0000fc0001147983 */ /* 0x000ee80000300800 */
[----:B------:R-:W4:Y:S04]  /*f120*/  LDL.LU R17, [R1+0xf8] ;  /* 0x0000f80001117983 */ /* 0x000f280000300800 */
[----:B------:R-:W5:Y:S04]  /*f130*/  LDL.LU R22, [R1+0xf4] ;  /* 0x0000f40001167983 */ /* 0x000f680000300800 */
[----:B------:R-:W0:Y:S02]  /*f140*/  S2R R18, SR_TID.X ;  /* 0x0000000000127919 */ /* 0x000e240000002100 */
[C---:B0-----:R-:W-:Y:S01]  /*f150*/  SHF.L.U32 R3, R18.reuse, 0x2, RZ ;  /* 0x0000000212037819 */ /* 0x041fe200000006ff */
[C---:B-1----:R-:W-:Y:S01]  /*f160*/  IMAD.SHL.U32 R0, R18.reuse, 0x100, RZ ;  /* 0x0000010012007824 */ /* 0x042fe200078e00ff */
[----:B------:R-:W-:-:S02]  /*f170*/  LOP3.LUT R2, R18, 0x60, RZ, 0xc0, !PT ;  /* 0x0000006012027812 */ /* 0x000fc400078ec0ff */
[----:B------:R-:W-:-:S05]  /*f180*/  LOP3.LUT R3, R3, 0x70, RZ, 0xc0, !PT ;  /* 0x0000007003037812 */ /* 0x000fca00078ec0ff */
[----:B------:R-:W-:Y:S01]  /*f190*/  IMAD R3, R2, 0x10, R3 ;  /* 0x0000001002037824 */ /* 0x000fe200078e0203 */
[----:B------:R-:W0:Y:S01]  /*f1a0*/  S2R R19, SR_TID.X ;  /* 0x0000000000137919 */ /* 0x000e220000002100 */
[----:B------:R-:W-:-:S04]  /*f1b0*/  SHF.R.U32.HI R25, RZ, 0x4, R18 ;  /* 0x00000004ff197819 */ /* 0x000fc80000011612 */
[----:B------:R-:W-:Y:S02]  /*f1c0*/  SGXT.U32 R25, R25, 0x3 ;  /* 0x000000031919781a */ /* 0x000fe40000000000 */
[----:B0-----:R-:W-:Y:S01]  /*f1d0*/  LEA.HI R19, R19, 0x38, RZ, 0x1c ;  /* 0x0000003813137811 */ /* 0x001fe200078fe0ff */
[----:B------:R-:W-:Y:S01]  /*f1e0*/  BAR.SYNC.DEFER_BLOCKING 0x0 ;  /* 0x0000000000007b1d */ /* 0x000fe20000010000 */
[----:B--2---:R-:W-:-:S04]  /*f1f0*/  LOP3.LUT R0, R16, 0x1800, R0, 0xf8, !PT ;  /* 0x0000180010007812 */ /* 0x004fc800078ef800 */
[----:B------:R-:W-:-:S05]  /*f200*/  LOP3.LUT R3, R0, R3, RZ, 0x3c, !PT ;  /* 0x0000000300037212 */ /* 0x000fca00078e3cff */
[----:B------:R-:W-:Y:S04]  /*f210*/  STS.128 [R3], R64 ;  /* 0x0000004003007388 */ /* 0x000fe80000000c00 */
[----:B------:R-:W-:Y:S04]  /*f220*/  STS.128 [R3+0x100], R12 ;  /* 0x0001000c03007388 */ /* 0x000fe80000000c00 */
[----:B------:R-:W-:Y:S04]  /*f230*/  STS.128 [R3+0x80], R8 ;  /* 0x0000800803007388 */ /* 0x000fe80000000c00 */
[----:B------:R0:W-:Y:S01]  /*f240*/  STS.128 [R3+0x180], R4 ;  /* 0x0001800403007388 */ /* 0x0001e20000000c00 */
[----:B------:R-:W-:-:S05]  /*f250*/  IMAD.SHL.U32 R16, R18, 0x400, RZ ;  /* 0x0000040012107824 */ /* 0x000fca00078e00ff */
[----:B------:R-:W-:-:S04]  /*f260*/  LOP3.LUT R16, R16, 0x1800, RZ, 0xc0, !PT ;  /* 0x0000180010107812 */ /* 0x000fc800078ec0ff */
[----:B---3--:R-:W-:-:S04]  /*f270*/  LOP3.LUT R16, R16, 0x1f0, R20, 0xf8, !PT ;  /* 0x000001f010107812 */ /* 0x008fc800078ef814 */
[----:B------:R-:W-:Y:S01]  /*f280*/  LOP3.LUT R26, R16, 0x60, R18, 0x78, !PT ;  /* 0x00000060101a7812 */ /* 0x000fe200078e7812 */
[----:B------:R-:W-:Y:S01]  /*f290*/  BAR.SYNC.DEFER_BLOCKING 0x0 ;  /* 0x0000000000007b1d */ /* 0x000fe20000010000 */
[----:B-----5:R-:W-:Y:S01]  /*f2a0*/  IMAD.IADD R46, R22, 0x1, R19 ;  /* 0x00000001162e7824 */ /* 0x020fe200078e0213 */
[----:B------:R-:W-:Y:S01]  /*f2b0*/  LEA.HI R0, R18, R22, RZ, 0x1c ;  /* 0x0000001612007211 */ /* 0x000fe200078fe0ff */
[C---:B----4-:R-:W-:Y:S01]  /*f2c0*/  IMAD R20, R17.reuse, c[0x0][0x194], RZ ;  /* 0x0000650011147a24 */ /* 0x050fe200078e02ff */
[----:B------:R-:W-:Y:S02]  /*f2d0*/  ISETP.GE.AND P0, PT, R17, c[0x0][0x178], PT ;  /* 0x00005e0011007a0c */ /* 0x000fe40003f06270 */
[----:B------:R-:W1:Y:S04]  /*f2e0*/  LDS.128 R4, [R26] ;  /* 0x000000001a047984 */ /* 0x000e680000000c00 */
[----:B------:R-:W2:Y:S04]  /*f2f0*/  LDS.128 R8, [R26+0x200] ;  /* 0x000200001a087984 */ /* 0x000ea80000000c00 */
[----:B------:R-:W3:Y:S04]  /*f300*/  LDS.128 R12, [R26+0x400] ;  /* 0x000400001a0c7984 */ /* 0x000ee80000000c00 */
[----:B------:R4:W5:Y:S01]  /*f310*/  LDS.128 R16, [R26+0x600] ;  /* 0x000600001a107984 */ /* 0x0009620000000c00 */
[----:B------:R-:W-:-:S02]  /*f320*/  LOP3.LUT R2, R22, R25, RZ, 0xfc, !PT ;  /* 0x0000001916027212 */ /* 0x000fc400078efcff */
[--C-:B0-----:R-:W-:Y:S02]  /*f330*/  LOP3.LUT R3, R22, 0x8, R25.reuse, 0xfe, !PT ;  /* 0x0000000816037812 */ /* 0x101fe400078efe19 */
[----:B------:R-:W-:Y:S01]  /*f340*/  LEA R51, P1, R20, c[0x0][0x170], 0x1 ;  /* 0x00005c0014337a11 */ /* 0x000fe200078208ff */
[----:B------:R-:W-:Y:S01]  /*f350*/  IMAD R48, R2, c[0x0][0x198], RZ ;  /* 0x0000660002307a24 */ /* 0x000fe200078e02ff */
[C-C-:B------:R-:W-:Y:S02]  /*f360*/  LOP3.LUT R28, R22.reuse, 0xf0, R25.reuse, 0xfe, !PT ;  /* 0x000000f0161c7812 */ /* 0x140fe400078efe19 */
[C-C-:B------:R-:W-:Y:S02]  /*f370*/  LOP3.LUT R21, R22.reuse, 0xe8, R25.reuse, 0xfe, !PT ;  /* 0x000000e816157812 */ /* 0x140fe400078efe19 */
[C-C-:B------:R-:W-:Y:S02]  /*f380*/  LOP3.LUT R29, R22.reuse, 0xe0, R25.reuse, 0xfe, !PT ;  /* 0x000000e0161d7812 */ /* 0x140fe400078efe19 */
[----:B------:R-:W-:-:S02]  /*f390*/  LOP3.LUT R30, R22, 0xd8, R25, 0xfe, !PT ;  /* 0x000000d8161e7812 */ /* 0x000fc400078efe19 */
[C-C-:B------:R-:W-:Y:S02]  /*f3a0*/  LOP3.LUT R52, R22.reuse, 0xd0, R25.reuse, 0xfe, !PT ;  /* 0x000000d016347812 */ /* 0x140fe400078efe19 */
[C-C-:B------:R-:W-:Y:S02]  /*f3b0*/  LOP3.LUT R54, R22.reuse, 0xc8, R25.reuse, 0xfe, !PT ;  /* 0x000000c816367812 */ /* 0x140fe400078efe19 */
        /* <DEDUP_REMOVED lines=17> */
[--C-:B------:R-:W-:Y:S02]  /*f4d0*/  LOP3.LUT R24, R22, 0x20, R25.reuse, 0xfe, !PT ;  /* 0x0000002016187812 */ /* 0x100fe400078efe19 */
[----:B------:R-:W-:Y:S02]  /*f4e0*/  ISETP.LT.AND P3, PT, R2, c[0x0][0x17c], !P0 ;  /* 0x00005f0002007a0c */ /* 0x000fe40004761270 */
[C-C-:B------:R-:W-:Y:S02]  /*f4f0*/  LOP3.LUT R23, R22.reuse, 0x18, R25.reuse, 0xfe, !PT ;  /* 0x0000001816177812 */ /* 0x140fe400078efe19 */
[----:B------:R-:W-:Y:S01]  /*f500*/  LOP3.LUT R22, R22, 0x10, R25, 0xfe, !PT ;  /* 0x0000001016167812 */ /* 0x000fe200078efe19 */
[----:B------:R-:W-:Y:S01]  /*f510*/  IMAD R25, R3, c[0x0][0x198], RZ ;  /* 0x0000660003197a24 */ /* 0x000fe200078e02ff */
[----:B------:R-:W-:-:S02]  /*f520*/  LEA.HI.X.SX32 R53, R20, c[0x0][0x174], 0x1, P1 ;  /* 0x00005d0014357a11 */ /* 0x000fc400008f0eff */
[----:B------:R-:W-:Y:S02]  /*f530*/  ISETP.LT.AND P4, PT, R3, c[0x0][0x17c], !P0 ;  /* 0x00005f0003007a0c */ /* 0x000fe40004781270 */
[-C--:B------:R-:W-:Y:S01]  /*f540*/  LEA R2, P1, R48, R51.reuse, 0x1 ;  /* 0x0000003330027211 */ /* 0x080fe200078208ff */
[----:B----4-:R-:W-:Y:S01]  /*f550*/  IMAD R26, R22, c[0x0][0x198], RZ ;  /* 0x00006600161a7a24 */ /* 0x010fe200078e02ff */
[----:B------:R-:W-:Y:S02]  /*f560*/  LEA R20, P6, R25, R51, 0x1 ;  /* 0x0000003319147211 */ /* 0x000fe400078c08ff */
[-C--:B------:R-:W-:Y:S02]  /*f570*/  LEA.HI.X.SX32 R3, R48, R53.reuse, 0x1, P1 ;  /* 0x0000003530037211 */ /* 0x080fe400008f0eff */
[----:B------:R-:W-:Y:S02]  /*f580*/  ISETP.LT.AND P2, PT, R21, c[0x0][0x17c], !P0 ;  /* 0x00005f0015007a0c */ /* 0x000fe40004741270 */
[----:B------:R-:W-:Y:S01]  /*f590*/  LEA.HI.X.SX32 R21, R25, R53, 0x1, P6 ;  /* 0x0000003519157211 */ /* 0x000fe200030f0eff */
[----:B-1----:R0:W-:Y:S01]  /*f5a0*/  @P3 STG.E.U16 [R2.64], R4 ;  /* 0x0000000402003986 */ /* 0x0021e2000c101506 */
[----:B------:R-:W-:Y:S01]  /*f5b0*/  ISETP.LT.AND P1, PT, R22, c[0x0][0x17c], !P0 ;  /* 0x00005f0016007a0c */ /* 0x000fe20004721270 */
[----:B------:R-:W-:Y:S01]  /*f5c0*/  IMAD R25, R23, c[0x0][0x198], RZ ;  /* 0x0000660017197a24 */ /* 0x000fe200078e02ff */
[----:B------:R-:W-:-:S02]  /*f5d0*/  LEA R22, P5, R26, R51, 0x1 ;  /* 0x000000331a167211 */ /* 0x000fc400078a08ff */
[----:B------:R-:W-:Y:S01]  /*f5e0*/  ISETP.LT.AND P3, PT, R23, c[0x0][0x17c], !P0 ;  /* 0x00005f0017007a0c */ /* 0x000fe20004761270 */
[----:B--2---:R1:W-:Y:S01]  /*f5f0*/  @P4 STG.E.U16 [R20.64], R8 ;  /* 0x0000000814004986 */ /* 0x0043e2000c101506 */
[----:B------:R-:W-:Y:S01]  /*f600*/  LEA.HI.X.SX32 R23, R26, R53, 0x1, P5 ;  /* 0x000000351a177211 */ /* 0x000fe200028f0eff */
[C---:B------:R-:W-:Y:S01]  /*f610*/  IMAD R49, R24.reuse, c[0x0][0x198], RZ ;  /* 0x0000660018317a24 */ /* 0x040fe200078e02ff */
[----:B------:R-:W-:Y:S02]  /*f620*/  ISETP.LT.AND P4, PT, R24, c[0x0][0x17c], !P0 ;  /* 0x00005f0018007a0c */ /* 0x000fe40004781270 */
[-C--:B------:R-:W-:Y:S01]  /*f630*/  LEA R24, P5, R25, R51.reuse, 0x1 ;  /* 0x0000003319187211 */ /* 0x080fe200078a08ff */
[----:B------:R-:W-:Y:S01]  /*f640*/  IMAD R50, R27, c[0x0][0x198], RZ ;  /* 0x000066001b327a24 */ /* 0x000fe200078e02ff */
[----:B------:R-:W-:Y:S02]  /*f650*/  LEA R26, P6, R49, R51, 0x1 ;  /* 0x00000033311a7211 */ /* 0x000fe400078c08ff */
[----:B------:R-:W-:Y:S01]  /*f660*/  LEA.HI.X.SX32 R25, R25, R53, 0x1, P5 ;  /* 0x0000003519197211 */ /* 0x000fe200028f0eff */
[----:B---3--:R2:W-:Y:S01]  /*f670*/  @P1 STG.E.U16 [R22.64], R12 ;  /* 0x0000000c16001986 */ /* 0x0085e2000c101506 */
[----:B------:R-:W-:-:S02]  /*f680*/  ISETP.LT.AND P5, PT, R27, c[0x0][0x17c], !P0 ;  /* 0x00005f001b007a0c */ /* 0x000fc400047a1270 */
[----:B------:R-:W-:Y:S01]  /*f690*/  LEA.HI.X.SX32 R27, R49, R53, 0x1, P6 ;  /* 0x00000035311b7211 */ /* 0x000fe200030f0eff */
[----:B-----5:R3:W-:Y:S01]  /*f6a0*/  @P3 STG.E.U16 [R24.64], R16 ;  /* 0x0000001018003986 */ /* 0x0207e2000c101506 */
[----:B0-----:R-:W-:Y:S02]  /*f6b0*/  PRMT R4, R4, 0x7632, R4 ;  /* 0x0000763204047816 */ /* 0x001fe40000000004 */
[C---:B------:R-:W-:Y:S01]  /*f6c0*/  ISETP.LT.AND P3, PT, R47.reuse, c[0x0][0x17c], !P0 ;  /* 0x00005f002f007a0c */ /* 0x040fe20004761270 */
[----:B------:R-:W-:Y:S01]  /*f6d0*/  IMAD R47, R47, c[0x0][0x198], RZ ;  /* 0x000066002f2f7a24 */ /* 0x000fe200078e02ff */
[----:B------:R-:W-:Y:S01]  /*f6e0*/  LEA R2, P6, R50, R51, 0x1 ;  /* 0x0000003332027211 */ /* 0x000fe200078c08ff */
[----:B------:R0:W-:Y:S01]  /*f6f0*/  @P4 STG.E.U16 [R26.64], R4 ;  /* 0x000000041a004986 */ /* 0x0001e2000c101506 */
[----:B-1----:R-:W-:Y:S02]  /*f700*/  PRMT R8, R8, 0x7632, R8 ;  /* 0x0000763208087816 */ /* 0x002fe40000000008 */
[----:B------:R-:W-:Y:S01]  /*f710*/  LEA.HI.X.SX32 R3, R50, R53, 0x1, P6 ;  /* 0x0000003532037211 */ /* 0x000fe200030f0eff */
[----:B------:R-:W-:Y:S01]  /*f720*/  IMAD.MOV.U32 R49, RZ, RZ, c[0x0][0x198] ;  /* 0x00006600ff317624 */ /* 0x000fe200078e00ff */
[----:B------:R-:W-:-:S02]  /*f730*/  LEA R20, P4, R47, R51, 0x1 ;  /* 0x000000332f147211 */ /* 0x000fc400078808ff */
[C---:B------:R-:W-:Y:S01]  /*f740*/  ISETP.LT.AND P6, PT, R46.reuse, c[0x0][0x17c], !P0 ;  /* 0x00005f002e007a0c */ /* 0x040fe200047c1270 */
[----:B------:R-:W-:Y:S01]  /*f750*/  IMAD R46, R46, c[0x0][0x198], RZ ;  /* 0x000066002e2e7a24 */ /* 0x000fe200078e02ff */
[----:B------:R-:W-:Y:S01]  /*f760*/  LEA.HI.X.SX32 R21, R47, R53, 0x1, P4 ;  /* 0x000000352f157211 */ /* 0x000fe200020f0eff */
[----:B------:R1:W-:Y:S01]  /*f770*/  @P5 STG.E.U16 [R2.64], R8 ;  /* 0x0000000802005986 */ /* 0x0003e2000c101506 */
[----:B--2---:R-:W-:Y:S01]  /*f780*/  PRMT R12, R12, 0x7632, R12 ;  /* 0x000076320c0c7816 */ /* 0x004fe2000000000c */
[----:B------:R-:W-:Y:S01]  /*f790*/  IMAD R48, R49, 0x40, R48 ;  /* 0x0000004031307824 */ /* 0x000fe200078e0230 */
[----:B------:R-:W-:Y:S02]  /*f7a0*/  ISETP.LT.AND P4, PT, R45, c[0x0][0x17c], !P0 ;  /* 0x00005f002d007a0c */ /* 0x000fe40004781270 */
[----:B------:R-:W-:Y:S01]  /*f7b0*/  LEA R22, P5, R46, R51, 0x1 ;  /* 0x000000332e167211 */ /* 0x000fe200078a08ff */
[----:B------:R2:W-:Y:S01]  /*f7c0*/  @P3 STG.E.U16 [R20.64], R12 ;  /* 0x0000000c14003986 */ /* 0x0005e2000c101506 */
[----:B---3--:R-:W-:Y:S01]  /*f7d0*/  PRMT R16, R16, 0x7632, R16 ;  /* 0x0000763210107816 */ /* 0x008fe20000000010 */
[----:B0-----:R-:W-:Y:S01]  /*f7e0*/  IMAD R4, R49, 0x8, R48 ;  /* 0x0000000831047824 */ /* 0x001fe200078e0230 */
[----:B------:R-:W-:-:S02]  /*f7f0*/  LEA.HI.X.SX32 R23, R46, R53, 0x1, P5 ;  /* 0x000000352e177211 */ /* 0x000fc400028f0eff */
[----:B-1----:R-:W-:Y:S02]  /*f800*/  LEA R2, P3, R48, R51, 0x1 ;  /* 0x0000003330027211 */ /* 0x002fe400078608ff */
[----:B------:R-:W-:Y:S01]  /*f810*/  ISETP.LT.AND P5, PT, R44, c[0x0][0x17c], !P0 ;  /* 0x00005f002c007a0c */ /* 0x000fe200047a1270 */
[----:B------:R0:W-:Y:S01]  /*f820*/  @P6 STG.E.U16 [R22.64], R16 ;  /* 0x0000001016006986 */ /* 0x0001e2000c101506 */
[----:B------:R-:W-:Y:S01]  /*f830*/  LEA.HI.X.SX32 R3, R48, R53, 0x1, P3 ;  /* 0x0000003530037211 */ /* 0x000fe200018f0eff */
[----:B------:R-:W-:Y:S01]  /*f840*/  IMAD R8, R49, 0x8, R4 ;  /* 0x0000000831087824 */ /* 0x000fe200078e0204 */
[C---:B------:R-:W-:Y:S02]  /*f850*/  LEA R24, P6, R4.reuse, R51, 0x1 ;  /* 0x0000003304187211 */ /* 0x040fe400078c08ff */
[----:B------:R-:W-:Y:S01]  /*f860*/  ISETP.LT.AND P3, PT, R43, c[0x0][0x17c], !P0 ;  /* 0x00005f002b007a0c */ /* 0x000fe20004761270 */
[----:B------:R1:W-:Y:S01]  /*f870*/  @P4 STG.E.U16 [R2.64], R5 ;  /* 0x0000000502004986 */ /* 0x0003e2000c101506 */
[----:B------:R-:W-:Y:S01]  /*f880*/  LEA.HI.X.SX32 R25, R4, R53, 0x1, P6 ;  /* 0x0000003504197211 */ /* 0x000fe200030f0eff */
[----:B------:R-:W-:Y:S01]  /*f890*/  IMAD R4, R49, 0x8, R8 ;  /* 0x0000000831047824 */ /* 0x000fe200078e0208 */
[----:B--2---:R-:W-:-:S02]  /*f8a0*/  LEA R20, P4, R8, R51, 0x1 ;  /* 0x0000003308147211 */ /* 0x004fc400078808ff */
[----:B------:R-:W-:Y:S01]  /*f8b0*/  ISETP.LT.AND P6, PT, R42, c[0x0][0x17c], !P0 ;  /* 0x00005f002a007a0c */ /* 0x000fe200047c1270 */
[----:B------:R-:W-:Y:S01]  /*f8c0*/  @P5 STG.E.U16 [R24.64], R9 ;  /* 0x0000000918005986 */ /* 0x000fe2000c101506 */
[----:B------:R-:W-:Y:S01]  /*f8d0*/  LEA.HI.X.SX32 R21, R8, R53, 0x1, P4 ;  /* 0x0000003508157211 */ /* 0x000fe200020f0eff */
[----:B------:R-:W-:Y:S01]  /*f8e0*/  IMAD R8, R49, 0x8, R4 ;  /* 0x0000000831087824 */ /* 0x000fe200078e0204 */
[C---:B0-----:R-:W-:Y:S02]  /*f8f0*/  LEA R22, P5, R4.reuse, R51, 0x1 ;  /* 0x0000003304167211 */ /* 0x041fe400078a08ff */
[----:B------:R-:W-:Y:S01]  /*f900*/  ISETP.LT.AND P4, PT, R41, c[0x0][0x17c], !P0 ;  /* 0x00005f0029007a0c */ /* 0x000fe20004781270 */
[----:B------:R0:W-:Y:S01]  /*f910*/  @P3 STG.E.U16 [R20.64], R13 ;  /* 0x0000000d14003986 */ /* 0x0001e2000c101506 */
[----:B------:R-:W-:Y:S02]  /*f920*/  LEA.HI.X.SX32 R23, R4, R53, 0x1, P5 ;  /* 0x0000003504177211 */ /* 0x000fe400028f0eff */
[----:B-1----:R-:W-:-:S02]  /*f930*/  LEA R2, P3, R8, R51, 0x1 ;  /* 0x0000003308027211 */ /* 0x002fc400078608ff */
[----:B------:R-:W-:Y:S01]  /*f940*/  ISETP.LT.AND P5, PT, R40, c[0x0][0x17c], !P0 ;  /* 0x00005f0028007a0c */ /* 0x000fe200047a1270 */
[----:B------:R-:W-:Y:S01]  /*f950*/  @P6 STG.E.U16 [R22.64], R17 ;  /* 0x0000001116006986 */ /* 0x000fe2000c101506 */
[----:B0-----:R-:W-:Y:S01]  /*f960*/  PRMT R21, R5, 0x7632, R21 ;  /* 0x0000763205157816 */ /* 0x001fe20000000015 */
[C---:B------:R-:W-:Y:S01]  /*f970*/  IMAD R5, R49.reuse, 0x8, R8 ;  /* 0x0000000831057824 */ /* 0x040fe200078e0208 */
[----:B------:R-:W-:Y:S02]  /*f980*/  LEA.HI.X.SX32 R3, R8, R53, 0x1, P3 ;  /* 0x0000003508037211 */ /* 0x000fe400018f0eff */
[----:B------:R-:W-:Y:S01]  /*f990*/  IADD3 R12, R0, 0x78, RZ ;  /* 0x00000078000c7810 */ /* 0x000fe20007ffe0ff */
[----:B------:R-:W-:Y:S01]  /*f9a0*/  IMAD R16, R49, 0x8, R5 ;  /* 0x0000000831107824 */ /* 0x000fe200078e0205 */
[----:B------:R-:W-:Y:S02]  /*f9b0*/  LEA R4, P6, R5, R51, 0x1 ;  /* 0x0000003305047211 */ /* 0x000fe400078c08ff */
[----:B------:R-:W-:Y:S01]  /*f9c0*/  ISETP.LT.AND P3, PT, R39, c[0x0][0x17c], !P0 ;  /* 0x00005f0027007a0c */ /* 0x000fe20004761270 */
[----:B------:R0:W-:Y:S01]  /*f9d0*/  @P4 STG.E.U16 [R2.64], R21 ;  /* 0x0000001502004986 */ /* 0x0001e2000c101506 */
[----:B------:R-:W-:-:S02]  /*f9e0*/  LEA.HI.X.SX32 R5, R5, R53, 0x1, P6 ;  /* 0x0000003505057211 */ /* 0x000fc400030f0eff */
[----:B------:R-:W-:Y:S02]  /*f9f0*/  PRMT R9, R9, 0x7632, R9 ;  /* 0x0000763209097816 */ /* 0x000fe40000000009 */
[C---:B------:R-:W-:Y:S01]  /*fa00*/  ISETP.LT.AND P6, PT, R12.reuse, c[0x0][0x17c], !P0 ;  /* 0x00005f000c007a0c */ /* 0x040fe200047c1270 */
[----:B------:R-:W-:Y:S01]  /*fa10*/  IMAD R12, R12, c[0x0][0x198], RZ ;  /* 0x000066000c0c7a24 */ /* 0x000fe200078e02ff */
[-C--:B------:R-:W-:Y:S01]  /*fa20*/  LEA R8, P4, R16, R51.reuse, 0x1 ;  /* 0x0000003310087211 */ /* 0x080fe200078808ff */
[----:B------:R1:W-:Y:S01]  /*fa30*/  @P5 STG.E.U16 [R4.64], R9 ;  /* 0x0000000904005986 */ /* 0x0003e2000c101506 */
[----:B------:R-:W-:Y:S02]  /*fa40*/  PRMT R13, R13, 0x7632, R13 ;  /* 0x000076320d0d7816 */ /* 0x000fe4000000000d */
[----:B0-----:R-:W-:Y:S02]  /*fa50*/  LEA R2, P5, R12, R51, 0x1 ;  /* 0x000000330c027211 */ /* 0x001fe400078a08ff */
[----:B------:R-:W-:-:S02]  /*fa60*/  PRMT R20, R17, 0x7632, R20 ;  /* 0x0000763211147816 */ /* 0x000fc40000000014 */
[-C--:B-1----:R-:W-:Y:S01]  /*fa70*/  LEA.HI.X.SX32 R9, R16, R53.reuse, 0x1, P4 ;  /* 0x0000003510097211 */ /* 0x082fe200020f0eff */
[----:B------:R-:W-:Y:S01]  /*fa80*/  IMAD R16, R49, 0x10, R16 ;  /* 0x0000001031107824 */ /* 0x000fe200078e0210 */
[----:B------:R-:W-:-:S03]  /*fa90*/  LEA.HI.X.SX32 R3, R12, R53, 0x1, P5 ;  /* 0x000000350c037211 */ /* 0x000fc600028f0eff */
[----:B------:R0:W-:Y:S01]  /*faa0*/  @P3 STG.E.U16 [R8.64], R13 ;  /* 0x0000000d08003986 */ /* 0x0001e2000c101506 */
[-C--:B------:R-:W-:Y:S02]  /*fab0*/  LEA R12, P3, R16, R51.reuse, 0x1 ;  /* 0x00000033100c7211 */ /* 0x080fe400078608ff */
[----:B------:R-:W-:Y:S02]  /*fac0*/  LEA R5, R49, R16, 0x3 ;  /* 0x0000001031057211 */ /* 0x000fe400078e18ff */
[----:B------:R-:W-:Y:S02]  /*fad0*/  ISETP.LT.AND P4, PT, R38, c[0x0][0x17c], !P0 ;  /* 0x00005f0026007a0c */ /* 0x000fe40004781270 */
[----:B------:R-:W-:Y:S01]  /*fae0*/  ISETP.LT.AND P5, PT, R37, c[0x0][0x17c], !P0 ;  /* 0x00005f0025007a0c */ /* 0x000fe200047a1270 */
[----:B------:R1:W-:Y:S01]  /*faf0*/  @P6 STG.E.U16 [R2.64], R20 ;  /* 0x0000001402006986 */ /* 0x0003e2000c101506 */
[----:B------:R-:W-:Y:S02]  /*fb00*/  LEA R4, P6, R5, R51, 0x1 ;  /* 0x0000003305047211 */ /* 0x000fe400078c08ff */
[-C--:B0-----:R-:W-:Y:S01]  /*fb10*/  LEA.HI.X.SX32 R13, R16, R53.reuse, 0x1, P3 ;  /* 0x00000035100d7211 */ /* 0x081fe200018f0eff */
[----:B------:R-:W-:Y:S01]  /*fb20*/  IMAD R16, R49, 0x8, R5 ;  /* 0x0000000831107824 */ /* 0x000fe200078e0205 */
[----:B------:R-:W-:-:S03]  /*fb30*/  LEA.HI.X.SX32 R5, R5, R53, 0x1, P6 ;  /* 0x0000003505057211 */ /* 0x000fc600030f0eff */
[----:B------:R-:W-:Y:S01]  /*fb40*/  IMAD R17, R49, 0x8, R16 ;  /* 0x0000000831117824 */ /* 0x000fe200078e0210 */
[----:B------:R-:W-:Y:S01]  /*fb50*/  LEA R8, P6, R16, R51, 0x1 ;  /* 0x0000003310087211 */ /* 0x000fe200078c08ff */
[----:B------:R0:W-:Y:S01]  /*fb60*/  @P4 STG.E.U16 [R12.64], R6 ;  /* 0x000000060c004986 */ /* 0x0001e2000c101506 */
[----:B------:R-:W-:Y:S02]  /*fb70*/  ISETP.LT.AND P3, PT, R36, c[0x0][0x17c], !P0 ;  /* 0x00005f0024007a0c */ /* 0x000fe40004761270 */
[----:B------:R-:W-:Y:S01]  /*fb80*/  LEA.HI.X.SX32 R9, R16, R53, 0x1, P6 ;  /* 0x0000003510097211 */ /* 0x000fe200030f0eff */
[----:B------:R2:W-:Y:S01]  /*fb90*/  @P5 STG.E.U16 [R4.64], R10 ;  /* 0x0000000a04005986 */ /* 0x0005e2000c101506 */
[----:B------:R-:W-:Y:S01]  /*fba0*/  ISETP.LT.AND P4, PT, R35, c[0x0][0x17c], !P0 ;  /* 0x00005f0023007a0c */ /* 0x000fe20004781270 */
[----:B------:R-:W-:Y:S01]  /*fbb0*/  IMAD R16, R49, 0x8, R17 ;  /* 0x0000000831107824 */ /* 0x000fe200078e0211 */
[----:B-1----:R-:W-:Y:S02]  /*fbc0*/  LEA R2, P6, R17, R51, 0x1 ;  /* 0x0000003311027211 */ /* 0x002fe400078c08ff */
[----:B------:R-:W-:-:S02]  /*fbd0*/  ISETP.LT.AND P5, PT, R34, c[0x0][0x17c], !P0 ;  /* 0x00005f0022007a0c */ /* 0x000fc400047a1270 */
[----:B------:R-:W-:Y:S01]  /*fbe0*/  LEA.HI.X.SX32 R3, R17, R53, 0x1, P6 ;  /* 0x0000003511037211 */ /* 0x000fe200030f0eff */
[C---:B------:R-:W-:Y:S01]  /*fbf0*/  IMAD R17, R49.reuse, 0x8, R16 ;  /* 0x0000000831117824 */ /* 0x040fe200078e0210 */
[----:B0-----:R-:W-:Y:S02]  /*fc00*/  LEA R12, P6, R16, R51, 0x1 ;  /* 0x00000033100c7211 */ /* 0x001fe400078c08ff */
[----:B--2---:R-:W-:Y:S02]  /*fc10*/  PRMT R5, R6, 0x7632, R5 ;  /* 0x0000763206057816 */ /* 0x004fe40000000005 */
[----:B------:R-:W-:Y:S01]  /*fc20*/  LEA.HI.X.SX32 R13, R16, R53, 0x1, P6 ;  /* 0x00000035100d7211 */ /* 0x000fe200030f0eff */
[----:B------:R-:W-:Y:S01]  /*fc30*/  IMAD R16, R49, 0x8, R17 ;  /* 0x0000000831107824 */ /* 0x000fe200078e0211 */
[----:B------:R-:W-:Y:S01]  /*fc40*/  LEA R4, P6, R17, R51, 0x1 ;  /* 0x0000003311047211 */ /* 0x000fe200078c08ff */
[----:B------:R-:W-:Y:S01]  /*fc50*/  @P3 STG.E.U16 [R8.64], R14 ;  /* 0x0000000e08003986 */ /* 0x000fe2000c101506 */
[----:B------:R-:W-:-:S02]  /*fc60*/  IADD3 R6, R0, 0xb8, RZ ;  /* 0x000000b800067810 */ /* 0x000fc40007ffe0ff */
[----:B------:R-:W-:Y:S01]  /*fc70*/  ISETP.LT.AND P3, PT, R33, c[0x0][0x17c], !P0 ;  /* 0x00005f0021007a0c */ /* 0x000fe20004761270 */
[----:B------:R-:W-:Y:S04]  /*fc80*/  @P4 STG.E.U16 [R2.64], R18 ;  /* 0x0000001202004986 */ /* 0x000fe8000c101506 */
[----:B------:R0:W-:Y:S01]  /*fc90*/  @P5 STG.E.U16 [R12.64], R5 ;  /* 0x000000050c005986 */ /* 0x0001e2000c101506 */
[C---:B------:R-:W-:Y:S01]  /*fca0*/  ISETP.LT.AND P5, PT, R6.reuse, c[0x0][0x17c], !P0 ;  /* 0x00005f0006007a0c */ /* 0x040fe200047a1270 */
[----:B------:R-:W-:Y:S01]  /*fcb0*/  IMAD R6, R6, c[0x0][0x198], RZ ;  /* 0x0000660006067a24 */ /* 0x000fe200078e02ff */
[----:B------:R-:W-:Y:S02]  /*fcc0*/  ISETP.LT.AND P4, PT, R32, c[0x0][0x17c], !P0 ;  /* 0x00005f0020007a0c */ /* 0x000fe40004781270 */
[----:B------:R-:W-:-:S02]  /*fcd0*/  PRMT R10, R10, 0x7632, R10 ;  /* 0x000076320a0a7816 */ /* 0x000fc4000000000a */
[----:B0-----:R-:W-:Y:S02]  /*fce0*/  LEA.HI.X.SX32 R5, R17, R53, 0x1, P6 ;  /* 0x0000003511057211 */ /* 0x001fe400030f0eff */
[----:B------:R-:W-:-:S04]  /*fcf0*/  LEA R8, P6, R16, R51, 0x1 ;  /* 0x0000003310087211 */ /* 0x000fc800078c08ff */
[----:B------:R-:W-:Y:S01]  /*fd00*/  LEA.HI.X.SX32 R9, R16, R53, 0x1, P6 ;  /* 0x0000003510097211 */ /* 0x000fe200030f0eff */
[C---:B------:R-:W-:Y:S01]  /*fd10*/  IMAD R16, R49.reuse, 0x10, R16 ;  /* 0x0000001031107824 */ /* 0x040fe200078e0210 */
[----:B------:R-:W-:Y:S01]  /*fd20*/  LEA R2, P6, R6, R51, 0x1 ;  /* 0x0000003306027211 */ /* 0x000fe200078c08ff */
[----:B------:R0:W-:Y:S01]  /*fd30*/  @P3 STG.E.U16 [R4.64], R10 ;  /* 0x0000000a04003986 */ /* 0x0001e2000c101506 */
[----:B------:R-:W-:Y:S02]  /*fd40*/  PRMT R14, R14, 0x7632, R14 ;  /* 0x000076320e0e7816 */ /* 0x000fe4000000000e */
[----:B------:R-:W-:Y:S01]  /*fd50*/  LEA.HI.X.SX32 R3, R6, R53, 0x1, P6 ;  /* 0x0000003506037211 */ /* 0x000fe200030f0eff */
[----:B------:R-:W-:Y:S01]  /*fd60*/  IMAD R6, R49, 0x8, R16 ;  /* 0x0000000831067824 */ /* 0x000fe200078e0210 */
[----:B------:R-:W-:Y:S02]  /*fd70*/  ISETP.LT.AND P3, PT, R31, c[0x0][0x17c], !P0 ;  /* 0x00005f001f007a0c */ /* 0x000fe40004761270 */
[----:B------:R-:W-:Y:S01]  /*fd80*/  ISETP.LT.AND P1, PT, R54, c[0x0][0x17c], !P0 ;  /* 0x00005f0036007a0c */ /* 0x000fe20004721270 */
[----:B------:R1:W-:Y:S01]  /*fd90*/  @P4 STG.E.U16 [R8.64], R14 ;  /* 0x0000000e08004986 */ /* 0x0003e2000c101506 */
[----:B------:R-:W-:-:S02]  /*fda0*/  LEA R12, P4, R16, R51, 0x1 ;  /* 0x00000033100c7211 */ /* 0x000fc400078808ff */
[----:B0-----:R-:W-:Y:S01]  /*fdb0*/  LEA R4, P6, R6, R51, 0x1 ;  /* 0x0000003306047211 */ /* 0x001fe200078c08ff */
[C---:B------:R-:W-:Y:S01]  /*fdc0*/  IMAD R10, R49.reuse, 0x8, R6 ;  /* 0x00000008310a7824 */ /* 0x040fe200078e0206 */
[----:B------:R-:W-:Y:S02]  /*fdd0*/  PRMT R18, R18, 0x7632, R18 ;  /* 0x0000763212127816 */ /* 0x000fe40000000012 */
[-C--:B------:R-:W-:Y:S01]  /*fde0*/  LEA.HI.X.SX32 R5, R6, R53.reuse, 0x1, P6 ;  /* 0x0000003506057211 */ /* 0x080fe200030f0eff */
[C---:B------:R-:W-:Y:S01]  /*fdf0*/  IMAD R6, R49.reuse, 0x8, R10 ;  /* 0x0000000831067824 */ /* 0x040fe200078e020a */
[----:B------:R-:W-:Y:S01]  /*fe00*/  LEA.HI.X.SX32 R13, R16, R53, 0x1, P4 ;  /* 0x00000035100d7211 */ /* 0x000fe200020f0eff */
[----:B------:R0:W-:Y:S02]  /*fe10*/  @P5 STG.E.U16 [R2.64], R18 ;  /* 0x0000001202005986 */ /* 0x0001e4000c101506 */
[C---:B-1----:R-:W-:Y:S02]  /*fe20*/  IMAD R14, R49.reuse, 0x8, R6 ;  /* 0x00000008310e7824 */ /* 0x042fe400078e0206 */
[----:B------:R-:W-:Y:S04]  /*fe30*/  @P3 STG.E.U16 [R12.64], R7 ;  /* 0x000000070c003986 */ /* 0x000fe8000c101506 */
[----:B------:R1:W-:Y:S01]  /*fe40*/  @P1 STG.E.U16 [R4.64], R11 ;  /* 0x0000000b04001986 */ /* 0x0003e2000c101506 */
[----:B0-----:R-:W-:Y:S01]  /*fe50*/  LEA R2, P1, R10, R51, 0x1 ;  /* 0x000000330a027211 */ /* 0x001fe200078208ff */
[----:B------:R-:W-:-:S03]  /*fe60*/  IMAD R18, R49, 0x8, R14 ;  /* 0x0000000831127824 */ /* 0x000fc600078e020e */
[----:B------:R-:W-:Y:S01]  /*fe70*/  LEA.HI.X.SX32 R3, R10, R53, 0x1, P1 ;  /* 0x000000350a037211 */ /* 0x000fe200008f0eff */
[----:B------:R-:W-:Y:S01]  /*fe80*/  IMAD R10, R49, 0x8, R18 ;  /* 0x00000008310a7824 */ /* 0x000fe200078e0212 */
[-C--:B------:R-:W-:Y:S02]  /*fe90*/  LEA R16, P1, R14, R51.reuse, 0x1 ;  /* 0x000000330e107211 */ /* 0x080fe400078208ff */
[----:B------:R-:W-:Y:S02]  /*fea0*/  LEA R8, P3, R6, R51, 0x1 ;  /* 0x0000003306087211 */ /* 0x000fe400078608ff */
[----:B------:R-:W-:Y:S02]  /*feb0*/  LEA.HI.X.SX32 R17, R14, R53, 0x1, P1 ;  /* 0x000000350e117211 */ /* 0x000fe400008f0eff */
[----:B-1----:R-:W-:Y:S02]  /*fec0*/  LEA R4, P1, R10, R51, 0x1 ;  /* 0x000000330a047211 */ /* 0x002fe400078208ff */
[----:B------:R-:W-:-:S02]  /*fed0*/  ISETP.LT.AND P5, PT, R52, c[0x0][0x17c], !P0 ;  /* 0x00005f0034007a0c */ /* 0x000fc400047a1270 */
[----:B------:R-:W-:Y:S02]  /*fee0*/  ISETP.LT.AND P4, PT, R30, c[0x0][0x17c], !P0 ;  /* 0x00005f001e007a0c */ /* 0x000fe40004781270 */
[----:B------:R-:W-:Y:S02]  /*fef0*/  IADD3 R0, R0, 0xf8, RZ ;  /* 0x000000f800007810 */ /* 0x000fe40007ffe0ff */
[-C--:B------:R-:W-:Y:S02]  /*ff00*/  LEA.HI.X.SX32 R9, R6, R53.reuse, 0x1, P3 ;  /* 0x0000003506097211 */ /* 0x080fe400018f0eff */
[----:B------:R-:W-:Y:S02]  /*ff10*/  ISETP.LT.AND P3, PT, R29, c[0x0][0x17c], !P0 ;  /* 0x00005f001d007a0c */ /* 0x000fe40004761270 */
[----:B------:R-:W-:Y:S02]  /*ff20*/  LEA.HI.X.SX32 R5, R10, R53, 0x1, P1 ;  /* 0x000000350a057211 */ /* 0x000fe400008f0eff */
[----:B------:R-:W-:-:S02]  /*ff30*/  ISETP.LT.AND P1, PT, R28, c[0x0][0x17c], !P0 ;  /* 0x00005f001c007a0c */ /* 0x000fc40004721270 */
[----:B------:R-:W-:Y:S02]  /*ff40*/  ISETP.LT.AND P0, PT, R0, c[0x0][0x17c], !P0 ;  /* 0x00005f0000007a0c */ /* 0x000fe40004701270 */
[----:B------:R-:W-:Y:S01]  /*ff50*/  LEA R12, P6, R18, R51, 0x1 ;  /* 0x00000033120c7211 */ /* 0x000fe200078c08ff */
[----:B------:R-:W-:Y:S01]  /*ff60*/  IMAD R21, R0, c[0x0][0x198], RZ ;  /* 0x0000660000157a24 */ /* 0x000fe200078e02ff */
[----:B------:R-:W-:Y:S02]  /*ff70*/  PRMT R7, R7, 0x7632, R7 ;  /* 0x0000763207077816 */ /* 0x000fe40000000007 */
[----:B------:R-:W-:Y:S02]  /*ff80*/  LEA.HI.X.SX32 R13, R18, R53, 0x1, P6 ;  /* 0x00000035120d7211 */ /* 0x000fe400030f0eff */
[----:B------:R-:W-:Y:S01]  /*ff90*/  PRMT R6, R11, 0x7632, R6 ;  /* 0x000076320b067816 */ /* 0x000fe20000000006 */
[----:B------:R0:W-:Y:S01]  /*ffa0*/  @P5 STG.E.U16 [R2.64], R15 ;  /* 0x0000000f02005986 */ /* 0x0001e2000c101506 */
[----:B------:R-:W-:-:S03]  /*ffb0*/  PRMT R0, R15, 0x7632, R0 ;  /* 0x000076320f007816 */ /* 0x000fc60000000000 */
[----:B------:R0:W-:Y:S01]  /*ffc0*/  @P4 STG.E.U16 [R8.64], R19 ;  /* 0x0000001308004986 */ /* 0x0001e2000c101506 */
[----:B------:R-:W-:-:S03]  /*ffd0*/  LEA R20, P6, R21, R51, 0x1 ;  /* 0x0000003315147211 */ /* 0x000fc600078c08ff */
[----:B------:R0:W-:Y:S04]  /*ffe0*/  @P3 STG.E.U16 [R16.64], R7 ;  /* 0x0000000710003986 */ /* 0x0001e8000c101506 */
[----:B------:R0:W-:Y:S01]  /*fff0*/  @P2 STG.E.U16 [R12.64], R6 ;  /* 0x000000060c002986 */ /* 0x0001e2000c101506 */
[----:B------:R-:W-:-:S03]  /*10000*/  LEA.HI.X.SX32 R21, R21, R53, 0x1, P6 ;  /* 0x0000003515157211 */ /* 0x000fc600030f0eff */
[----:B------:R0:W-:Y:S01]  /*10010*/  @P1 STG.E.U16 [R4.64], R0 ;  /* 0x0000000004001986 */ /* 0x0001e2000c101506 */
[----:B------:R-:W-:Y:S05]  /*10020*/  @!P0 EXIT ;  /* 0x000000000000894d */ /* 0x000fea0003800000 */
[----:B------:R-:W-:-:S05]  /*10030*/  PRMT R10, R19, 0x7632, R10 ;  /* 0x00007632130a7816 */ /* 0x000fca000000000a */
[----:B------:R-:W-:Y:S01]  /*10040*/  STG.E.U16 [R20.64], R10 ;  /* 0x0000000a14007986 */ /* 0x000fe2000c101506 */
[----:B------:R-:W-:Y:S05]  /*10050*/  EXIT ;  /* 0x000000000000794d */ /* 0x000fea0003800000 */
.L_x_4:
[----:B------:R-:W-:-:S00]  /*10060*/  BRA `(.L_x_4) ;  /* 0xfffffff000007947 */ /* 0x000fc0000383ffff */
[----:B------:R-:W-:-:S00]  /*10070*/  NOP ;  /* 0x0000000000007918 */ /* 0x000fc00000000000 */
        /* <DEDUP_REMOVED lines=8> */
.L_x_5:


//--------------------- .nv.shared.matmul_kernel  --------------------------
	.section	.nv.shared.matmul_kernel,"aw",@nobits
	.sectionflags	@""
	.align	16
